//
// Generated by NVIDIA NVVM Compiler
//
// Compiler Build ID: CL-36424714
// Cuda compilation tools, release 13.0, V13.0.88
// Based on NVVM 20.0.0
//

.version 9.0
.target sm_100
.address_size 64

	// .globl	_Z17gpu_get_join_dataPiiS_iiiS_iii

.visible .entry _Z17gpu_get_join_dataPiiS_iiiS_iii(
	.param .u64 .ptr .align 1 _Z17gpu_get_join_dataPiiS_iiiS_iii_param_0,
	.param .u32 _Z17gpu_get_join_dataPiiS_iiiS_iii_param_1,
	.param .u64 .ptr .align 1 _Z17gpu_get_join_dataPiiS_iiiS_iii_param_2,
	.param .u32 _Z17gpu_get_join_dataPiiS_iiiS_iii_param_3,
	.param .u32 _Z17gpu_get_join_dataPiiS_iiiS_iii_param_4,
	.param .u32 _Z17gpu_get_join_dataPiiS_iiiS_iii_param_5,
	.param .u64 .ptr .align 1 _Z17gpu_get_join_dataPiiS_iiiS_iii_param_6,
	.param .u32 _Z17gpu_get_join_dataPiiS_iiiS_iii_param_7,
	.param .u32 _Z17gpu_get_join_dataPiiS_iiiS_iii_param_8,
	.param .u32 _Z17gpu_get_join_dataPiiS_iiiS_iii_param_9
)
{
	.reg .pred 	%p<73>;
	.reg .b32 	%r<420>;
	.reg .b64 	%rd<153>;

	ld.param.u64 	%rd12, [_Z17gpu_get_join_dataPiiS_iiiS_iii_param_0];
	ld.param.u32 	%r170, [_Z17gpu_get_join_dataPiiS_iiiS_iii_param_1];
	ld.param.u64 	%rd13, [_Z17gpu_get_join_dataPiiS_iiiS_iii_param_2];
	ld.param.u32 	%r166, [_Z17gpu_get_join_dataPiiS_iiiS_iii_param_4];
	ld.param.u32 	%r171, [_Z17gpu_get_join_dataPiiS_iiiS_iii_param_5];
	ld.param.u64 	%rd14, [_Z17gpu_get_join_dataPiiS_iiiS_iii_param_6];
	ld.param.u32 	%r167, [_Z17gpu_get_join_dataPiiS_iiiS_iii_param_7];
	ld.param.u32 	%r168, [_Z17gpu_get_join_dataPiiS_iiiS_iii_param_8];
	ld.param.u32 	%r169, [_Z17gpu_get_join_dataPiiS_iiiS_iii_param_9];
	cvta.to.global.u64 	%rd1, %rd12;
	cvta.to.global.u64 	%rd2, %rd14;
	cvta.to.global.u64 	%rd3, %rd13;
	mov.u32 	%r172, %ctaid.x;
	mov.u32 	%r173, %ntid.x;
	mov.u32 	%r174, %tid.x;
	mad.lo.s32 	%r175, %r172, %r173, %r174;
	mul.lo.s32 	%r1, %r166, %r175;
	add.s32 	%r176, %r1, %r171;
	mul.wide.s32 	%rd15, %r176, 4;
	add.s64 	%rd16, %rd3, %rd15;
	ld.global.u32 	%r2, [%rd16];
	mul.lo.s32 	%r345, %r170, %r175;
	setp.lt.s32 	%p1, %r167, 1;
	@%p1 bra 	$L__BB0_105;
	setp.lt.s32 	%p2, %r168, 1;
	@%p2 bra 	$L__BB0_101;
	setp.lt.s32 	%p15, %r166, 1;
	@%p15 bra 	$L__BB0_58;
	and.b32  	%r4, %r166, 15;
	and.b32  	%r5, %r166, 7;
	and.b32  	%r6, %r168, 7;
	and.b32  	%r7, %r166, 2147483632;
	and.b32  	%r8, %r166, 3;
	and.b32  	%r9, %r168, 2147483640;
	and.b32  	%r10, %r168, 1;
	neg.s32 	%r11, %r7;
	mov.b32 	%r338, 0;
$L__BB0_4:
	mul.lo.s32 	%r14, %r338, %r168;
	add.s32 	%r259, %r14, %r169;
	mul.wide.s32 	%rd86, %r259, 4;
	add.s64 	%rd87, %rd2, %rd86;
	ld.global.u32 	%r260, [%rd87];
	setp.eq.s32 	%p40, %r2, %r260;
	@%p40 bra 	$L__BB0_45;
$L__BB0_5:
	add.s32 	%r338, %r338, 1;
	setp.eq.s32 	%p72, %r338, %r167;
	@%p72 bra 	$L__BB0_105;
	bra.uni 	$L__BB0_4;
$L__BB0_6:
	.pragma "nounroll";
	mul.wide.s32 	%rd88, %r345, 4;
	add.s64 	%rd89, %rd1, %rd88;
	mul.wide.s32 	%rd90, %r340, 4;
	add.s64 	%rd91, %rd3, %rd90;
	ld.global.u32 	%r263, [%rd91];
	st.global.u32 	[%rd89], %r263;
	ld.global.u32 	%r264, [%rd91+4];
	st.global.u32 	[%rd89+4], %r264;
	ld.global.u32 	%r265, [%rd91+8];
	st.global.u32 	[%rd89+8], %r265;
	ld.global.u32 	%r266, [%rd91+12];
	st.global.u32 	[%rd89+12], %r266;
	ld.global.u32 	%r267, [%rd91+16];
	st.global.u32 	[%rd89+16], %r267;
	ld.global.u32 	%r268, [%rd91+20];
	st.global.u32 	[%rd89+20], %r268;
	ld.global.u32 	%r269, [%rd91+24];
	st.global.u32 	[%rd89+24], %r269;
	ld.global.u32 	%r270, [%rd91+28];
	st.global.u32 	[%rd89+28], %r270;
	ld.global.u32 	%r271, [%rd91+32];
	st.global.u32 	[%rd89+32], %r271;
	ld.global.u32 	%r272, [%rd91+36];
	st.global.u32 	[%rd89+36], %r272;
	ld.global.u32 	%r273, [%rd91+40];
	st.global.u32 	[%rd89+40], %r273;
	ld.global.u32 	%r274, [%rd91+44];
	st.global.u32 	[%rd89+44], %r274;
	ld.global.u32 	%r275, [%rd91+48];
	st.global.u32 	[%rd89+48], %r275;
	ld.global.u32 	%r276, [%rd91+52];
	st.global.u32 	[%rd89+52], %r276;
	ld.global.u32 	%r277, [%rd91+56];
	st.global.u32 	[%rd89+56], %r277;
	ld.global.u32 	%r278, [%rd91+60];
	add.s32 	%r345, %r345, 16;
	st.global.u32 	[%rd89+60], %r278;
	add.s32 	%r341, %r341, 16;
	add.s32 	%r340, %r340, 16;
	setp.eq.s32 	%p42, %r341, 0;
	mov.u32 	%r372, %r7;
	@%p42 bra 	$L__BB0_46;
	bra.uni 	$L__BB0_6;
$L__BB0_7:
	.pragma "nounroll";
	setp.eq.s32 	%p51, %r343, %r169;
	@%p51 bra 	$L__BB0_9;
	add.s32 	%r304, %r343, %r14;
	mul.wide.u32 	%rd102, %r304, 4;
	add.s64 	%rd103, %rd2, %rd102;
	ld.global.u32 	%r305, [%rd103];
	add.s32 	%r23, %r345, 1;
	mul.wide.s32 	%rd104, %r345, 4;
	add.s64 	%rd105, %rd1, %rd104;
	st.global.u32 	[%rd105], %r305;
	mov.u32 	%r345, %r23;
$L__BB0_9:
	add.s32 	%r306, %r343, 1;
	setp.eq.s32 	%p52, %r306, %r169;
	cvt.u64.u32 	%rd107, %r343;
	add.s64 	%rd108, %rd107, %rd106;
	shl.b64 	%rd109, %rd108, 2;
	add.s64 	%rd4, %rd2, %rd109;
	@%p52 bra 	$L__BB0_11;
	ld.global.u32 	%r307, [%rd4+4];
	add.s32 	%r25, %r345, 1;
	mul.wide.s32 	%rd110, %r345, 4;
	add.s64 	%rd111, %rd1, %rd110;
	st.global.u32 	[%rd111], %r307;
	mov.u32 	%r345, %r25;
$L__BB0_11:
	add.s32 	%r308, %r343, 2;
	setp.eq.s32 	%p53, %r308, %r169;
	@%p53 bra 	$L__BB0_13;
	ld.global.u32 	%r309, [%rd4+8];
	add.s32 	%r27, %r345, 1;
	mul.wide.s32 	%rd112, %r345, 4;
	add.s64 	%rd113, %rd1, %rd112;
	st.global.u32 	[%rd113], %r309;
	mov.u32 	%r345, %r27;
$L__BB0_13:
	add.s32 	%r310, %r343, 3;
	setp.eq.s32 	%p54, %r310, %r169;
	@%p54 bra 	$L__BB0_15;
	ld.global.u32 	%r311, [%rd4+12];
	add.s32 	%r29, %r345, 1;
	mul.wide.s32 	%rd114, %r345, 4;
	add.s64 	%rd115, %rd1, %rd114;
	st.global.u32 	[%rd115], %r311;
	mov.u32 	%r345, %r29;
$L__BB0_15:
	add.s32 	%r312, %r343, 4;
	setp.eq.s32 	%p55, %r312, %r169;
	@%p55 bra 	$L__BB0_17;
	ld.global.u32 	%r313, [%rd4+16];
	add.s32 	%r31, %r345, 1;
	mul.wide.s32 	%rd116, %r345, 4;
	add.s64 	%rd117, %rd1, %rd116;
	st.global.u32 	[%rd117], %r313;
	mov.u32 	%r345, %r31;
$L__BB0_17:
	add.s32 	%r314, %r343, 5;
	setp.eq.s32 	%p56, %r314, %r169;
	@%p56 bra 	$L__BB0_19;
	ld.global.u32 	%r315, [%rd4+20];
	add.s32 	%r33, %r345, 1;
	mul.wide.s32 	%rd118, %r345, 4;
	add.s64 	%rd119, %rd1, %rd118;
	st.global.u32 	[%rd119], %r315;
	mov.u32 	%r345, %r33;
$L__BB0_19:
	add.s32 	%r316, %r343, 6;
	setp.eq.s32 	%p57, %r316, %r169;
	@%p57 bra 	$L__BB0_21;
	ld.global.u32 	%r317, [%rd4+24];
	add.s32 	%r35, %r345, 1;
	mul.wide.s32 	%rd120, %r345, 4;
	add.s64 	%rd121, %rd1, %rd120;
	st.global.u32 	[%rd121], %r317;
	mov.u32 	%r345, %r35;
$L__BB0_21:
	add.s32 	%r318, %r343, 7;
	setp.eq.s32 	%p58, %r318, %r169;
	@%p58 bra 	$L__BB0_23;
	ld.global.u32 	%r319, [%rd4+28];
	add.s32 	%r37, %r345, 1;
	mul.wide.s32 	%rd122, %r345, 4;
	add.s64 	%rd123, %rd1, %rd122;
	st.global.u32 	[%rd123], %r319;
	mov.u32 	%r345, %r37;
$L__BB0_23:
	add.s32 	%r343, %r343, 8;
	setp.eq.s32 	%p59, %r343, %r9;
	mov.u32 	%r362, %r9;
	@%p59 bra 	$L__BB0_24;
	bra.uni 	$L__BB0_7;
$L__BB0_24:
	setp.eq.s32 	%p60, %r6, 0;
	@%p60 bra 	$L__BB0_5;
	add.s32 	%r321, %r6, -1;
	setp.lt.u32 	%p61, %r321, 3;
	@%p61 bra 	$L__BB0_35;
	setp.eq.s32 	%p62, %r362, %r169;
	@%p62 bra 	$L__BB0_28;
	add.s32 	%r322, %r362, %r14;
	mul.wide.u32 	%rd124, %r322, 4;
	add.s64 	%rd125, %rd2, %rd124;
	ld.global.u32 	%r323, [%rd125];
	add.s32 	%r45, %r345, 1;
	mul.wide.s32 	%rd126, %r345, 4;
	add.s64 	%rd127, %rd1, %rd126;
	st.global.u32 	[%rd127], %r323;
	mov.u32 	%r345, %r45;
$L__BB0_28:
	add.s32 	%r324, %r362, 1;
	setp.eq.s32 	%p63, %r324, %r169;
	cvt.u64.u32 	%rd128, %r14;
	cvt.u64.u32 	%rd129, %r362;
	add.s64 	%rd130, %rd129, %rd128;
	shl.b64 	%rd131, %rd130, 2;
	add.s64 	%rd5, %rd2, %rd131;
	@%p63 bra 	$L__BB0_30;
	ld.global.u32 	%r325, [%rd5+4];
	add.s32 	%r47, %r345, 1;
	mul.wide.s32 	%rd132, %r345, 4;
	add.s64 	%rd133, %rd1, %rd132;
	st.global.u32 	[%rd133], %r325;
	mov.u32 	%r345, %r47;
$L__BB0_30:
	add.s32 	%r326, %r362, 2;
	setp.eq.s32 	%p64, %r326, %r169;
	@%p64 bra 	$L__BB0_32;
	ld.global.u32 	%r327, [%rd5+8];
	add.s32 	%r49, %r345, 1;
	mul.wide.s32 	%rd134, %r345, 4;
	add.s64 	%rd135, %rd1, %rd134;
	st.global.u32 	[%rd135], %r327;
	mov.u32 	%r345, %r49;
$L__BB0_32:
	add.s32 	%r328, %r362, 3;
	setp.eq.s32 	%p65, %r328, %r169;
	@%p65 bra 	$L__BB0_34;
	ld.global.u32 	%r329, [%rd5+12];
	add.s32 	%r51, %r345, 1;
	mul.wide.s32 	%rd136, %r345, 4;
	add.s64 	%rd137, %rd1, %rd136;
	st.global.u32 	[%rd137], %r329;
	mov.u32 	%r345, %r51;
$L__BB0_34:
	add.s32 	%r362, %r362, 4;
$L__BB0_35:
	and.b32  	%r331, %r168, 3;
	setp.eq.s32 	%p66, %r331, 0;
	@%p66 bra 	$L__BB0_5;
	setp.eq.s32 	%p67, %r331, 1;
	@%p67 bra 	$L__BB0_42;
	setp.eq.s32 	%p68, %r362, %r169;
	@%p68 bra 	$L__BB0_39;
	add.s32 	%r332, %r362, %r14;
	mul.wide.u32 	%rd138, %r332, 4;
	add.s64 	%rd139, %rd2, %rd138;
	ld.global.u32 	%r333, [%rd139];
	add.s32 	%r57, %r345, 1;
	mul.wide.s32 	%rd140, %r345, 4;
	add.s64 	%rd141, %rd1, %rd140;
	st.global.u32 	[%rd141], %r333;
	mov.u32 	%r345, %r57;
$L__BB0_39:
	add.s32 	%r334, %r362, 1;
	setp.eq.s32 	%p69, %r334, %r169;
	@%p69 bra 	$L__BB0_41;
	cvt.u64.u32 	%rd142, %r14;
	cvt.u64.u32 	%rd143, %r362;
	add.s64 	%rd144, %rd143, %rd142;
	shl.b64 	%rd145, %rd144, 2;
	add.s64 	%rd146, %rd2, %rd145;
	ld.global.u32 	%r335, [%rd146+4];
	add.s32 	%r59, %r345, 1;
	mul.wide.s32 	%rd147, %r345, 4;
	add.s64 	%rd148, %rd1, %rd147;
	st.global.u32 	[%rd148], %r335;
	mov.u32 	%r345, %r59;
$L__BB0_41:
	add.s32 	%r362, %r362, 2;
$L__BB0_42:
	setp.eq.s32 	%p70, %r10, 0;
	@%p70 bra 	$L__BB0_5;
	setp.eq.s32 	%p71, %r362, %r169;
	@%p71 bra 	$L__BB0_5;
	add.s32 	%r336, %r362, %r14;
	mul.wide.u32 	%rd149, %r336, 4;
	add.s64 	%rd150, %rd2, %rd149;
	ld.global.u32 	%r337, [%rd150];
	add.s32 	%r65, %r345, 1;
	mul.wide.s32 	%rd151, %r345, 4;
	add.s64 	%rd152, %rd1, %rd151;
	st.global.u32 	[%rd152], %r337;
	mov.u32 	%r345, %r65;
	bra.uni 	$L__BB0_5;
$L__BB0_45:
	setp.lt.u32 	%p41, %r166, 16;
	mov.b32 	%r372, 0;
	mov.u32 	%r340, %r1;
	mov.u32 	%r341, %r11;
	@%p41 bra 	$L__BB0_46;
	bra.uni 	$L__BB0_6;
$L__BB0_46:
	setp.eq.s32 	%p43, %r4, 0;
	@%p43 bra 	$L__BB0_56;
	add.s32 	%r280, %r4, -1;
	setp.lt.u32 	%p44, %r280, 7;
	@%p44 bra 	$L__BB0_49;
	add.s32 	%r281, %r372, %r1;
	mul.wide.s32 	%rd92, %r281, 4;
	add.s64 	%rd93, %rd3, %rd92;
	ld.global.u32 	%r282, [%rd93];
	mul.wide.s32 	%rd94, %r345, 4;
	add.s64 	%rd95, %rd1, %rd94;
	st.global.u32 	[%rd95], %r282;
	ld.global.u32 	%r283, [%rd93+4];
	st.global.u32 	[%rd95+4], %r283;
	ld.global.u32 	%r284, [%rd93+8];
	st.global.u32 	[%rd95+8], %r284;
	ld.global.u32 	%r285, [%rd93+12];
	st.global.u32 	[%rd95+12], %r285;
	ld.global.u32 	%r286, [%rd93+16];
	st.global.u32 	[%rd95+16], %r286;
	ld.global.u32 	%r287, [%rd93+20];
	st.global.u32 	[%rd95+20], %r287;
	ld.global.u32 	%r288, [%rd93+24];
	st.global.u32 	[%rd95+24], %r288;
	ld.global.u32 	%r289, [%rd93+28];
	st.global.u32 	[%rd95+28], %r289;
	add.s32 	%r345, %r345, 8;
	add.s32 	%r372, %r372, 8;
$L__BB0_49:
	setp.eq.s32 	%p45, %r5, 0;
	@%p45 bra 	$L__BB0_56;
	add.s32 	%r291, %r5, -1;
	setp.lt.u32 	%p46, %r291, 3;
	mov.u32 	%r376, %r345;
	@%p46 bra 	$L__BB0_52;
	add.s32 	%r292, %r372, %r1;
	mul.wide.s32 	%rd96, %r292, 4;
	add.s64 	%rd97, %rd3, %rd96;
	ld.global.u32 	%r293, [%rd97];
	mul.wide.s32 	%rd98, %r345, 4;
	add.s64 	%rd99, %rd1, %rd98;
	st.global.u32 	[%rd99], %r293;
	ld.global.u32 	%r294, [%rd97+4];
	st.global.u32 	[%rd99+4], %r294;
	ld.global.u32 	%r295, [%rd97+8];
	st.global.u32 	[%rd99+8], %r295;
	ld.global.u32 	%r296, [%rd97+12];
	st.global.u32 	[%rd99+12], %r296;
	add.s32 	%r345, %r345, 4;
	add.s32 	%r372, %r372, 4;
	mov.u32 	%r376, %r345;
$L__BB0_52:
	setp.eq.s32 	%p47, %r8, 0;
	@%p47 bra 	$L__BB0_56;
	setp.eq.s32 	%p48, %r8, 1;
	add.s32 	%r297, %r372, %r1;
	mul.wide.s32 	%rd100, %r297, 4;
	add.s64 	%rd6, %rd3, %rd100;
	ld.global.u32 	%r298, [%rd6];
	add.s32 	%r345, %r376, 1;
	mul.wide.s32 	%rd101, %r376, 4;
	add.s64 	%rd7, %rd1, %rd101;
	st.global.u32 	[%rd7], %r298;
	@%p48 bra 	$L__BB0_56;
	setp.eq.s32 	%p49, %r8, 2;
	ld.global.u32 	%r299, [%rd6+4];
	add.s32 	%r345, %r376, 2;
	st.global.u32 	[%rd7+4], %r299;
	@%p49 bra 	$L__BB0_56;
	ld.global.u32 	%r300, [%rd6+8];
	add.s32 	%r345, %r376, 3;
	st.global.u32 	[%rd7+8], %r300;
$L__BB0_56:
	setp.lt.u32 	%p50, %r168, 8;
	mov.b32 	%r362, 0;
	@%p50 bra 	$L__BB0_24;
	mov.b32 	%r343, 0;
	cvt.u64.u32 	%rd106, %r14;
	bra.uni 	$L__BB0_7;
$L__BB0_58:
	and.b32  	%r83, %r168, 7;
	add.s32 	%r84, %r83, -1;
	and.b32  	%r85, %r168, 3;
	and.b32  	%r86, %r168, 2147483640;
	and.b32  	%r87, %r168, 1;
	mov.b32 	%r378, 0;
$L__BB0_59:
	mul.lo.s32 	%r90, %r378, %r168;
	add.s32 	%r221, %r90, %r169;
	mul.wide.s32 	%rd33, %r221, 4;
	add.s64 	%rd34, %rd2, %rd33;
	ld.global.u32 	%r222, [%rd34];
	setp.eq.s32 	%p16, %r2, %r222;
	@%p16 bra 	$L__BB0_99;
$L__BB0_60:
	add.s32 	%r378, %r378, 1;
	setp.eq.s32 	%p39, %r378, %r167;
	@%p39 bra 	$L__BB0_105;
	bra.uni 	$L__BB0_59;
$L__BB0_61:
	.pragma "nounroll";
	setp.eq.s32 	%p18, %r380, %r169;
	@%p18 bra 	$L__BB0_63;
	add.s32 	%r226, %r380, %r90;
	mul.wide.u32 	%rd35, %r226, 4;
	add.s64 	%rd36, %rd2, %rd35;
	ld.global.u32 	%r227, [%rd36];
	add.s32 	%r93, %r345, 1;
	mul.wide.s32 	%rd37, %r345, 4;
	add.s64 	%rd38, %rd1, %rd37;
	st.global.u32 	[%rd38], %r227;
	mov.u32 	%r345, %r93;
$L__BB0_63:
	add.s32 	%r228, %r380, 1;
	setp.eq.s32 	%p19, %r228, %r169;
	cvt.u64.u32 	%rd40, %r380;
	add.s64 	%rd41, %rd40, %rd39;
	shl.b64 	%rd42, %rd41, 2;
	add.s64 	%rd8, %rd2, %rd42;
	@%p19 bra 	$L__BB0_65;
	ld.global.u32 	%r229, [%rd8+4];
	add.s32 	%r95, %r345, 1;
	mul.wide.s32 	%rd43, %r345, 4;
	add.s64 	%rd44, %rd1, %rd43;
	st.global.u32 	[%rd44], %r229;
	mov.u32 	%r345, %r95;
$L__BB0_65:
	add.s32 	%r230, %r380, 2;
	setp.eq.s32 	%p20, %r230, %r169;
	@%p20 bra 	$L__BB0_67;
	ld.global.u32 	%r231, [%rd8+8];
	add.s32 	%r97, %r345, 1;
	mul.wide.s32 	%rd45, %r345, 4;
	add.s64 	%rd46, %rd1, %rd45;
	st.global.u32 	[%rd46], %r231;
	mov.u32 	%r345, %r97;
$L__BB0_67:
	add.s32 	%r232, %r380, 3;
	setp.eq.s32 	%p21, %r232, %r169;
	@%p21 bra 	$L__BB0_69;
	ld.global.u32 	%r233, [%rd8+12];
	add.s32 	%r99, %r345, 1;
	mul.wide.s32 	%rd47, %r345, 4;
	add.s64 	%rd48, %rd1, %rd47;
	st.global.u32 	[%rd48], %r233;
	mov.u32 	%r345, %r99;
$L__BB0_69:
	add.s32 	%r234, %r380, 4;
	setp.eq.s32 	%p22, %r234, %r169;
	@%p22 bra 	$L__BB0_71;
	ld.global.u32 	%r235, [%rd8+16];
	add.s32 	%r101, %r345, 1;
	mul.wide.s32 	%rd49, %r345, 4;
	add.s64 	%rd50, %rd1, %rd49;
	st.global.u32 	[%rd50], %r235;
	mov.u32 	%r345, %r101;
$L__BB0_71:
	add.s32 	%r236, %r380, 5;
	setp.eq.s32 	%p23, %r236, %r169;
	@%p23 bra 	$L__BB0_73;
	ld.global.u32 	%r237, [%rd8+20];
	add.s32 	%r103, %r345, 1;
	mul.wide.s32 	%rd51, %r345, 4;
	add.s64 	%rd52, %rd1, %rd51;
	st.global.u32 	[%rd52], %r237;
	mov.u32 	%r345, %r103;
$L__BB0_73:
	add.s32 	%r238, %r380, 6;
	setp.eq.s32 	%p24, %r238, %r169;
	@%p24 bra 	$L__BB0_75;
	ld.global.u32 	%r239, [%rd8+24];
	add.s32 	%r105, %r345, 1;
	mul.wide.s32 	%rd53, %r345, 4;
	add.s64 	%rd54, %rd1, %rd53;
	st.global.u32 	[%rd54], %r239;
	mov.u32 	%r345, %r105;
$L__BB0_75:
	add.s32 	%r240, %r380, 7;
	setp.eq.s32 	%p25, %r240, %r169;
	@%p25 bra 	$L__BB0_77;
	ld.global.u32 	%r241, [%rd8+28];
	add.s32 	%r107, %r345, 1;
	mul.wide.s32 	%rd55, %r345, 4;
	add.s64 	%rd56, %rd1, %rd55;
	st.global.u32 	[%rd56], %r241;
	mov.u32 	%r345, %r107;
$L__BB0_77:
	add.s32 	%r380, %r380, 8;
	setp.eq.s32 	%p26, %r380, %r86;
	mov.u32 	%r399, %r86;
	@%p26 bra 	$L__BB0_78;
	bra.uni 	$L__BB0_61;
$L__BB0_78:
	setp.eq.s32 	%p27, %r83, 0;
	@%p27 bra 	$L__BB0_60;
	setp.lt.u32 	%p28, %r84, 3;
	@%p28 bra 	$L__BB0_89;
	setp.eq.s32 	%p29, %r399, %r169;
	@%p29 bra 	$L__BB0_82;
	add.s32 	%r243, %r399, %r90;
	mul.wide.u32 	%rd57, %r243, 4;
	add.s64 	%rd58, %rd2, %rd57;
	ld.global.u32 	%r244, [%rd58];
	add.s32 	%r115, %r345, 1;
	mul.wide.s32 	%rd59, %r345, 4;
	add.s64 	%rd60, %rd1, %rd59;
	st.global.u32 	[%rd60], %r244;
	mov.u32 	%r345, %r115;
$L__BB0_82:
	add.s32 	%r245, %r399, 1;
	setp.eq.s32 	%p30, %r245, %r169;
	cvt.u64.u32 	%rd61, %r90;
	cvt.u64.u32 	%rd62, %r399;
	add.s64 	%rd63, %rd62, %rd61;
	shl.b64 	%rd64, %rd63, 2;
	add.s64 	%rd9, %rd2, %rd64;
	@%p30 bra 	$L__BB0_84;
	ld.global.u32 	%r246, [%rd9+4];
	add.s32 	%r117, %r345, 1;
	mul.wide.s32 	%rd65, %r345, 4;
	add.s64 	%rd66, %rd1, %rd65;
	st.global.u32 	[%rd66], %r246;
	mov.u32 	%r345, %r117;
$L__BB0_84:
	add.s32 	%r247, %r399, 2;
	setp.eq.s32 	%p31, %r247, %r169;
	@%p31 bra 	$L__BB0_86;
	ld.global.u32 	%r248, [%rd9+8];
	add.s32 	%r119, %r345, 1;
	mul.wide.s32 	%rd67, %r345, 4;
	add.s64 	%rd68, %rd1, %rd67;
	st.global.u32 	[%rd68], %r248;
	mov.u32 	%r345, %r119;
$L__BB0_86:
	add.s32 	%r249, %r399, 3;
	setp.eq.s32 	%p32, %r249, %r169;
	@%p32 bra 	$L__BB0_88;
	ld.global.u32 	%r250, [%rd9+12];
	add.s32 	%r121, %r345, 1;
	mul.wide.s32 	%rd69, %r345, 4;
	add.s64 	%rd70, %rd1, %rd69;
	st.global.u32 	[%rd70], %r250;
	mov.u32 	%r345, %r121;
$L__BB0_88:
	add.s32 	%r399, %r399, 4;
$L__BB0_89:
	setp.eq.s32 	%p33, %r85, 0;
	@%p33 bra 	$L__BB0_60;
	setp.eq.s32 	%p34, %r85, 1;
	@%p34 bra 	$L__BB0_96;
	setp.eq.s32 	%p35, %r399, %r169;
	@%p35 bra 	$L__BB0_93;
	add.s32 	%r252, %r399, %r90;
	mul.wide.u32 	%rd71, %r252, 4;
	add.s64 	%rd72, %rd2, %rd71;
	ld.global.u32 	%r253, [%rd72];
	add.s32 	%r127, %r345, 1;
	mul.wide.s32 	%rd73, %r345, 4;
	add.s64 	%rd74, %rd1, %rd73;
	st.global.u32 	[%rd74], %r253;
	mov.u32 	%r345, %r127;
$L__BB0_93:
	add.s32 	%r254, %r399, 1;
	setp.eq.s32 	%p36, %r254, %r169;
	@%p36 bra 	$L__BB0_95;
	cvt.u64.u32 	%rd75, %r90;
	cvt.u64.u32 	%rd76, %r399;
	add.s64 	%rd77, %rd76, %rd75;
	shl.b64 	%rd78, %rd77, 2;
	add.s64 	%rd79, %rd2, %rd78;
	ld.global.u32 	%r255, [%rd79+4];
	add.s32 	%r129, %r345, 1;
	mul.wide.s32 	%rd80, %r345, 4;
	add.s64 	%rd81, %rd1, %rd80;
	st.global.u32 	[%rd81], %r255;
	mov.u32 	%r345, %r129;
$L__BB0_95:
	add.s32 	%r399, %r399, 2;
$L__BB0_96:
	setp.eq.s32 	%p37, %r87, 0;
	@%p37 bra 	$L__BB0_60;
	setp.eq.s32 	%p38, %r399, %r169;
	@%p38 bra 	$L__BB0_60;
	add.s32 	%r256, %r399, %r90;
	mul.wide.u32 	%rd82, %r256, 4;
	add.s64 	%rd83, %rd2, %rd82;
	ld.global.u32 	%r257, [%rd83];
	add.s32 	%r135, %r345, 1;
	mul.wide.s32 	%rd84, %r345, 4;
	add.s64 	%rd85, %rd1, %rd84;
	st.global.u32 	[%rd85], %r257;
	mov.u32 	%r345, %r135;
	bra.uni 	$L__BB0_60;
$L__BB0_99:
	setp.lt.u32 	%p17, %r168, 8;
	mov.b32 	%r399, 0;
	@%p17 bra 	$L__BB0_78;
	mov.b32 	%r380, 0;
	cvt.u64.u32 	%rd39, %r90;
	bra.uni 	$L__BB0_61;
$L__BB0_101:
	setp.lt.s32 	%p3, %r166, 1;
	@%p3 bra 	$L__BB0_105;
	and.b32  	%r136, %r166, 15;
	add.s32 	%r137, %r136, -1;
	and.b32  	%r138, %r166, 7;
	add.s32 	%r139, %r138, -1;
	and.b32  	%r140, %r166, 2147483632;
	and.b32  	%r141, %r166, 3;
	mov.b32 	%r406, 0;
$L__BB0_103:
	mad.lo.s32 	%r178, %r406, %r168, %r169;
	mul.wide.s32 	%rd17, %r178, 4;
	add.s64 	%rd18, %rd2, %rd17;
	ld.global.u32 	%r179, [%rd18];
	setp.eq.s32 	%p4, %r2, %r179;
	@%p4 bra 	$L__BB0_106;
$L__BB0_104:
	add.s32 	%r406, %r406, 1;
	setp.eq.s32 	%p14, %r406, %r167;
	@%p14 bra 	$L__BB0_105;
	bra.uni 	$L__BB0_103;
$L__BB0_105:
	ret;
$L__BB0_106:
	setp.lt.u32 	%p5, %r166, 16;
	mov.b32 	%r415, 0;
	@%p5 bra 	$L__BB0_109;
	mov.b32 	%r408, 0;
$L__BB0_108:
	.pragma "nounroll";
	add.s32 	%r183, %r408, %r1;
	mul.wide.s32 	%rd19, %r183, 4;
	add.s64 	%rd20, %rd3, %rd19;
	ld.global.u32 	%r184, [%rd20];
	mul.wide.s32 	%rd21, %r345, 4;
	add.s64 	%rd22, %rd1, %rd21;
	st.global.u32 	[%rd22], %r184;
	ld.global.u32 	%r185, [%rd20+4];
	st.global.u32 	[%rd22+4], %r185;
	ld.global.u32 	%r186, [%rd20+8];
	st.global.u32 	[%rd22+8], %r186;
	ld.global.u32 	%r187, [%rd20+12];
	st.global.u32 	[%rd22+12], %r187;
	ld.global.u32 	%r188, [%rd20+16];
	st.global.u32 	[%rd22+16], %r188;
	ld.global.u32 	%r189, [%rd20+20];
	st.global.u32 	[%rd22+20], %r189;
	ld.global.u32 	%r190, [%rd20+24];
	st.global.u32 	[%rd22+24], %r190;
	ld.global.u32 	%r191, [%rd20+28];
	st.global.u32 	[%rd22+28], %r191;
	ld.global.u32 	%r192, [%rd20+32];
	st.global.u32 	[%rd22+32], %r192;
	ld.global.u32 	%r193, [%rd20+36];
	st.global.u32 	[%rd22+36], %r193;
	ld.global.u32 	%r194, [%rd20+40];
	st.global.u32 	[%rd22+40], %r194;
	ld.global.u32 	%r195, [%rd20+44];
	st.global.u32 	[%rd22+44], %r195;
	ld.global.u32 	%r196, [%rd20+48];
	st.global.u32 	[%rd22+48], %r196;
	ld.global.u32 	%r197, [%rd20+52];
	st.global.u32 	[%rd22+52], %r197;
	ld.global.u32 	%r198, [%rd20+56];
	st.global.u32 	[%rd22+56], %r198;
	ld.global.u32 	%r199, [%rd20+60];
	add.s32 	%r345, %r345, 16;
	st.global.u32 	[%rd22+60], %r199;
	add.s32 	%r408, %r408, 16;
	setp.eq.s32 	%p6, %r408, %r140;
	mov.u32 	%r415, %r140;
	@%p6 bra 	$L__BB0_109;
	bra.uni 	$L__BB0_108;
$L__BB0_109:
	setp.eq.s32 	%p7, %r136, 0;
	@%p7 bra 	$L__BB0_104;
	setp.lt.u32 	%p8, %r137, 7;
	@%p8 bra 	$L__BB0_112;
	add.s32 	%r201, %r415, %r1;
	mul.wide.s32 	%rd23, %r201, 4;
	add.s64 	%rd24, %rd3, %rd23;
	ld.global.u32 	%r202, [%rd24];
	mul.wide.s32 	%rd25, %r345, 4;
	add.s64 	%rd26, %rd1, %rd25;
	st.global.u32 	[%rd26], %r202;
	ld.global.u32 	%r203, [%rd24+4];
	st.global.u32 	[%rd26+4], %r203;
	ld.global.u32 	%r204, [%rd24+8];
	st.global.u32 	[%rd26+8], %r204;
	ld.global.u32 	%r205, [%rd24+12];
	st.global.u32 	[%rd26+12], %r205;
	ld.global.u32 	%r206, [%rd24+16];
	st.global.u32 	[%rd26+16], %r206;
	ld.global.u32 	%r207, [%rd24+20];
	st.global.u32 	[%rd26+20], %r207;
	ld.global.u32 	%r208, [%rd24+24];
	st.global.u32 	[%rd26+24], %r208;
	ld.global.u32 	%r209, [%rd24+28];
	st.global.u32 	[%rd26+28], %r209;
	add.s32 	%r345, %r345, 8;
	add.s32 	%r415, %r415, 8;
$L__BB0_112:
	setp.eq.s32 	%p9, %r138, 0;
	@%p9 bra 	$L__BB0_104;
	setp.lt.u32 	%p10, %r139, 3;
	mov.u32 	%r419, %r345;
	@%p10 bra 	$L__BB0_115;
	add.s32 	%r211, %r415, %r1;
	mul.wide.s32 	%rd27, %r211, 4;
	add.s64 	%rd28, %rd3, %rd27;
	ld.global.u32 	%r212, [%rd28];
	mul.wide.s32 	%rd29, %r345, 4;
	add.s64 	%rd30, %rd1, %rd29;
	st.global.u32 	[%rd30], %r212;
	ld.global.u32 	%r213, [%rd28+4];
	st.global.u32 	[%rd30+4], %r213;
	ld.global.u32 	%r214, [%rd28+8];
	st.global.u32 	[%rd30+8], %r214;
	ld.global.u32 	%r215, [%rd28+12];
	st.global.u32 	[%rd30+12], %r215;
	add.s32 	%r345, %r345, 4;
	add.s32 	%r415, %r415, 4;
	mov.u32 	%r419, %r345;
$L__BB0_115:
	setp.eq.s32 	%p11, %r141, 0;
	@%p11 bra 	$L__BB0_104;
	setp.eq.s32 	%p12, %r141, 1;
	add.s32 	%r216, %r415, %r1;
	mul.wide.s32 	%rd31, %r216, 4;
	add.s64 	%rd10, %rd3, %rd31;
	ld.global.u32 	%r217, [%rd10];
	add.s32 	%r345, %r419, 1;
	mul.wide.s32 	%rd32, %r419, 4;
	add.s64 	%rd11, %rd1, %rd32;
	st.global.u32 	[%rd11], %r217;
	@%p12 bra 	$L__BB0_104;
	setp.eq.s32 	%p13, %r141, 2;
	ld.global.u32 	%r218, [%rd10+4];
	add.s32 	%r345, %r419, 2;
	st.global.u32 	[%rd11+4], %r218;
	@%p13 bra 	$L__BB0_104;
	ld.global.u32 	%r219, [%rd10+8];
	add.s32 	%r345, %r419, 3;
	st.global.u32 	[%rd11+8], %r219;
	bra.uni 	$L__BB0_104;

}


// ===== COMPILED SASS (sm_100) =====

	.target	sm_100

	.elftype	@"ET_EXEC"


//--------------------- .note.nv.tkinfo           --------------------------
	.section	.note.nv.tkinfo,"",@"SHT_NOTE"
	.sectionflags	@"SHF_NOTE_NV_TKINFO"
	.tkinfo
        /*0018*/ 	.word	0x00000002
        /*0030*/ 	.string	""
        /*0030*/ 	.string	"ptxas"
        /*0030*/ 	.string	"Cuda compilation tools, release 13.0, V13.0.88"
        /*0030*/ 	.string	"Build cuda_13.0.r13.0/compiler.36424714_0"
        /*0030*/ 	.string	"-arch sm_100 -m 64 "



//--------------------- .note.nv.cuinfo           --------------------------
	.section	.note.nv.cuinfo,"",@"SHT_NOTE"
	.sectionflags	@"SHF_NOTE_NV_CUINFO"
        /*0018*/ 	.short	0x0002
        /*001a*/ 	.short	0x0064
        /*001c*/ 	.short	0x0082
	.zero		2


//--------------------- .nv.info                  --------------------------
	.section	.nv.info,"",@"SHT_CUDA_INFO"
	.align	4


	//----- nvinfo : EIATTR_REGCOUNT
	.align		4
        /*0000*/ 	.byte	0x04, 0x2f
        /*0002*/ 	.short	(.L_1 - .L_0)
	.align		4
.L_0:
        /*0004*/ 	.word	index@(_Z17gpu_get_join_dataPiiS_iiiS_iii)
        /*0008*/ 	.word	0x0000001e


	//----- nvinfo : EIATTR_FRAME_SIZE
	.align		4
.L_1:
        /*000c*/ 	.byte	0x04, 0x11
        /*000e*/ 	.short	(.L_3 - .L_2)
	.align		4
.L_2:
        /*0010*/ 	.word	index@(_Z17gpu_get_join_dataPiiS_iiiS_iii)
        /*0014*/ 	.word	0x00000000


	//----- nvinfo : EIATTR_MIN_STACK_SIZE
	.align		4
.L_3:
        /*0018*/ 	.byte	0x04, 0x12
        /*001a*/ 	.short	(.L_5 - .L_4)
	.align		4
.L_4:
        /*001c*/ 	.word	index@(_Z17gpu_get_join_dataPiiS_iiiS_iii)
        /*0020*/ 	.word	0x00000000
.L_5:


//--------------------- .nv.compat                --------------------------
	.section	.nv.compat,"",@"SHT_CUDA_COMPAT_INFO"
	.align	4
        /*0000*/ 	.byte	0x02, 0x09, 0x00, 0x00, 0x02, 0x02, 0x01, 0x00, 0x02, 0x05, 0x05, 0x00, 0x03, 0x07, 0x01, 0x01
        /*0010*/ 	.byte	0x02, 0x03, 0x00, 0x00, 0x02, 0x06, 0x01, 0x00, 0x04, 0x0b, 0x08, 0x00, 0x09, 0x00, 0x00, 0x00
        /*0020*/ 	.byte	0x00, 0x00, 0x00, 0x00


//--------------------- .nv.info._Z17gpu_get_join_dataPiiS_iiiS_iii --------------------------
	.section	.nv.info._Z17gpu_get_join_dataPiiS_iiiS_iii,"",@"SHT_CUDA_INFO"
	.sectionflags	@""
	.align	4


	//----- nvinfo : EIATTR_CUDA_API_VERSION
	.align		4
        /*0000*/ 	.byte	0x04, 0x37
        /*0002*/ 	.short	(.L_7 - .L_6)
.L_6:
        /*0004*/ 	.word	0x00000082


	//----- nvinfo : EIATTR_KPARAM_INFO
	.align		4
.L_7:
        /*0008*/ 	.byte	0x04, 0x17
        /*000a*/ 	.short	(.L_9 - .L_8)
.L_8:
        /*000c*/ 	.word	0x00000000
        /*0010*/ 	.short	0x0009
        /*0012*/ 	.short	0x0038
        /*0014*/ 	.byte	0x00, 0xf0, 0x11, 0x00


	//----- nvinfo : EIATTR_KPARAM_INFO
	.align		4
.L_9:
        /*0018*/ 	.byte	0x04, 0x17
        /*001a*/ 	.short	(.L_11 - .L_10)
.L_10:
        /*001c*/ 	.word	0x00000000
        /*0020*/ 	.short	0x0008
        /*0022*/ 	.short	0x0034
        /*0024*/ 	.byte	0x00, 0xf0, 0x11, 0x00


	//----- nvinfo : EIATTR_KPARAM_INFO
	.align		4
.L_11:
        /*0028*/ 	.byte	0x04, 0x17
        /*002a*/ 	.short	(.L_13 - .L_12)
.L_12:
        /*002c*/ 	.word	0x00000000
        /*0030*/ 	.short	0x0007
        /*0032*/ 	.short	0x0030
        /*0034*/ 	.byte	0x00, 0xf0, 0x11, 0x00


	//----- nvinfo : EIATTR_KPARAM_INFO
	.align		4
.L_13:
        /*0038*/ 	.byte	0x04, 0x17
        /*003a*/ 	.short	(.L_15 - .L_14)
.L_14:
        /*003c*/ 	.word	0x00000000
        /*0040*/ 	.short	0x0006
        /*0042*/ 	.short	0x0028
        /*0044*/ 	.byte	0x00, 0xf5, 0x21, 0x00


	//----- nvinfo : EIATTR_KPARAM_INFO
	.align		4
.L_15:
        /*0048*/ 	.byte	0x04, 0x17
        /*004a*/ 	.short	(.L_17 - .L_16)
.L_16:
        /*004c*/ 	.word	0x00000000
        /*0050*/ 	.short	0x0005
        /*0052*/ 	.short	0x0020
        /*0054*/ 	.byte	0x00, 0xf0, 0x11, 0x00


	//----- nvinfo : EIATTR_KPARAM_INFO
	.align		4
.L_17:
        /*0058*/ 	.byte	0x04, 0x17
        /*005a*/ 	.short	(.L_19 - .L_18)
.L_18:
        /*005c*/ 	.word	0x00000000
        /*0060*/ 	.short	0x0004
        /*0062*/ 	.short	0x001c
        /*0064*/ 	.byte	0x00, 0xf0, 0x11, 0x00


	//----- nvinfo : EIATTR_KPARAM_INFO
	.align		4
.L_19:
        /*0068*/ 	.byte	0x04, 0x17
        /*006a*/ 	.short	(.L_21 - .L_20)
.L_20:
        /*006c*/ 	.word	0x00000000
        /*0070*/ 	.short	0x0003
        /*0072*/ 	.short	0x0018
        /*0074*/ 	.byte	0x00, 0xf0, 0x11, 0x00


	//----- nvinfo : EIATTR_KPARAM_INFO
	.align		4
.L_21:
        /*0078*/ 	.byte	0x04, 0x17
        /*007a*/ 	.short	(.L_23 - .L_22)
.L_22:
        /*007c*/ 	.word	0x00000000
        /*0080*/ 	.short	0x0002
        /*0082*/ 	.short	0x0010
        /*0084*/ 	.byte	0x00, 0xf5, 0x21, 0x00


	//----- nvinfo : EIATTR_KPARAM_INFO
	.align		4
.L_23:
        /*0088*/ 	.byte	0x04, 0x17
        /*008a*/ 	.short	(.L_25 - .L_24)
.L_24:
        /*008c*/ 	.word	0x00000000
        /*0090*/ 	.short	0x0001
        /*0092*/ 	.short	0x0008
        /*0094*/ 	.byte	0x00, 0xf0, 0x11, 0x00


	//----- nvinfo : EIATTR_KPARAM_INFO
	.align		4
.L_25:
        /*0098*/ 	.byte	0x04, 0x17
        /*009a*/ 	.short	(.L_27 - .L_26)
.L_26:
        /*009c*/ 	.word	0x00000000
        /*00a0*/ 	.short	0x0000
        /*00a2*/ 	.short	0x0000
        /*00a4*/ 	.byte	0x00, 0xf5, 0x21, 0x00


	//----- nvinfo : EIATTR_SPARSE_MMA_MASK
	.align		4
.L_27:
        /*00a8*/ 	.byte	0x03, 0x50
        /*00aa*/ 	.short	0x0000


	//----- nvinfo : EIATTR_MAXREG_COUNT
	.align		4
        /*00ac*/ 	.byte	0x03, 0x1b
        /*00ae*/ 	.short	0x00ff


	//----- nvinfo : EIATTR_MERCURY_ISA_VERSION
	.align		4
        /*00b0*/ 	.byte	0x03, 0x5f
        /*00b2*/ 	.short	0x0101


	//----- nvinfo : EIATTR_VRC_CTA_INIT_COUNT
	.align		4
        /*00b4*/ 	.byte	0x02, 0x4a
	.zero		1
	.zero		1


	//----- nvinfo : EIATTR_EXIT_INSTR_OFFSETS
	.align		4
        /*00b8*/ 	.byte	0x04, 0x1c
        /*00ba*/ 	.short	(.L_29 - .L_28)


	//   ....[0]....
.L_28:
        /*00bc*/ 	.word	0x000000a0


	//   ....[1]....
        /*00c0*/ 	.word	0x000014a0


	//   ....[2]....
        /*00c4*/ 	.word	0x00002070


	//   ....[3]....
        /*00c8*/ 	.word	0x000020b0


	//   ....[4]....
        /*00cc*/ 	.word	0x00002920


	//----- nvinfo : EIATTR_CRS_STACK_SIZE
	.align		4
.L_29:
        /*00d0*/ 	.byte	0x04, 0x1e
        /*00d2*/ 	.short	(.L_31 - .L_30)
.L_30:
        /*00d4*/ 	.word	0x00000000


	//----- nvinfo : EIATTR_CBANK_PARAM_SIZE
	.align		4
.L_31:
        /*00d8*/ 	.byte	0x03, 0x19
        /*00da*/ 	.short	0x003c


	//----- nvinfo : EIATTR_PARAM_CBANK
	.align		4
        /*00dc*/ 	.byte	0x04, 0x0a
        /*00de*/ 	.short	(.L_33 - .L_32)
	.align		4
.L_32:
        /*00e0*/ 	.word	index@(.nv.constant0._Z17gpu_get_join_dataPiiS_iiiS_iii)
        /*00e4*/ 	.short	0x0380
        /*00e6*/ 	.short	0x003c


	//----- nvinfo : EIATTR_SW_WAR
	.align		4
.L_33:
        /*00e8*/ 	.byte	0x04, 0x36
        /*00ea*/ 	.short	(.L_35 - .L_34)
.L_34:
        /*00ec*/ 	.word	0x00000008
.L_35:


//--------------------- .nv.callgraph             --------------------------
	.section	.nv.callgraph,"",@"SHT_CUDA_CALLGRAPH"
	.align	4
	.sectionentsize	8
	.align		4
        /*0000*/ 	.word	0x00000000
	.align		4
        /*0004*/ 	.word	0xffffffff
	.align		4
        /*0008*/ 	.word	0x00000000
	.align		4
        /*000c*/ 	.word	0xfffffffe
	.align		4
        /*0010*/ 	.word	0x00000000
	.align		4
        /*0014*/ 	.word	0xfffffffd
	.align		4
        /*0018*/ 	.word	0x00000000
	.align		4
        /*001c*/ 	.word	0xfffffffc


//--------------------- .text._Z17gpu_get_join_dataPiiS_iiiS_iii --------------------------
	.section	.text._Z17gpu_get_join_dataPiiS_iiiS_iii,"ax",@progbits
	.align	128
        .global         _Z17gpu_get_join_dataPiiS_iiiS_iii
        .type           _Z17gpu_get_join_dataPiiS_iiiS_iii,@function
        .size           _Z17gpu_get_join_dataPiiS_iiiS_iii,(.L_x_27 - _Z17gpu_get_join_dataPiiS_iiiS_iii)
        .other          _Z17gpu_get_join_dataPiiS_iiiS_iii,@"STO_CUDA_ENTRY STV_DEFAULT"
_Z17gpu_get_join_dataPiiS_iiiS_iii:
.text._Z17gpu_get_join_dataPiiS_iiiS_iii:
[----:B------:R-:W-:Y:S08]  /*0000*/  LDC R1, c[0x0][0x37c] ;  /* 0x0000df00ff017b82 */ /* 0x000ff00000000800 */
[----:B------:R-:W0:Y:S01]  /*0010*/  LDC R2, c[0x0][0x3b0] ;  /* 0x0000ec00ff027b82 */ /* 0x000e220000000800 */
[----:B------:R-:W1:Y:S01]  /*0020*/  S2R R3, SR_TID.X ;  /* 0x0000000000037919 */ /* 0x000e620000002100 */
[----:B------:R-:W2:Y:S06]  /*0030*/  LDCU UR5, c[0x0][0x3a0] ;  /* 0x00007400ff0577ac */ /* 0x000eac0008000800 */
[----:B------:R-:W1:Y:S08]  /*0040*/  S2UR UR4, SR_CTAID.X ;  /* 0x00000000000479c3 */ /* 0x000e700000002500 */
[----:B------:R-:W1:Y:S08]  /*0050*/  LDC R0, c[0x0][0x360] ;  /* 0x0000d800ff007b82 */ /* 0x000e700000000800 */
[----:B------:R-:W3:Y:S01]  /*0060*/  LDC R9, c[0x0][0x39c] ;  /* 0x0000e700ff097b82 */ /* 0x000ee20000000800 */
[----:B0-----:R-:W-:-:S07]  /*0070*/  ISETP.GE.AND P0, PT, R2, 0x1, PT ;  /* 0x000000010200780c */ /* 0x001fce0003f06270 */
[----:B------:R-:W0:Y:S01]  /*0080*/  LDC.64 R4, c[0x0][0x390] ;  /* 0x0000e400ff047b82 */ /* 0x000e220000000a00 */
[----:B-1----:R-:W-:-:S05]  /*0090*/  IMAD R0, R0, UR4, R3 ;  /* 0x0000000400007c24 */ /* 0x002fca000f8e0203 */
[----:B--2---:R-:W-:Y:S05]  /*00a0*/  @!P0 EXIT ;  /* 0x000000000000894d */ /* 0x004fea0003800000 */
[----:B------:R-:W1:Y:S01]  /*00b0*/  LDCU.64 UR8, c[0x0][0x358] ;  /* 0x00006b00ff0877ac */ /* 0x000e620008000a00 */
[----:B---3--:R-:W-:Y:S01]  /*00c0*/  IMAD R3, R0, R9, RZ ;  /* 0x0000000900037224 */ /* 0x008fe200078e02ff */
[----:B------:R-:W2:Y:S03]  /*00d0*/  LDCU UR4, c[0x0][0x388] ;  /* 0x00007100ff0477ac */ /* 0x000ea60008000800 */
[----:B------:R-:W-:Y:S01]  /*00e0*/  VIADD R7, R3, UR5 ;  /* 0x0000000503077c36 */ /* 0x000fe20008000000 */
[----:B------:R-:W3:Y:S03]  /*00f0*/  LDCU UR5, c[0x0][0x3b4] ;  /* 0x00007680ff0577ac */ /* 0x000ee60008000800 */
[----:B0-----:R-:W-:-:S05]  /*0100*/  IMAD.WIDE R4, R7, 0x4, R4 ;  /* 0x0000000407047825 */ /* 0x001fca00078e0204 */
[----:B-1----:R0:W5:Y:S01]  /*0110*/  LDG.E R2, desc[UR8][R4.64] ;  /* 0x0000000804027981 */ /* 0x002162000c1e1900 */
[----:B--2---:R-:W-:Y:S01]  /*0120*/  IMAD R0, R0, UR4, RZ ;  /* 0x0000000400007c24 */ /* 0x004fe2000f8e02ff */
[----:B---3--:R-:W-:-:S09]  /*0130*/  UISETP.GE.AND UP0, UPT, UR5, 0x1, UPT ;  /* 0x000000010500788c */ /* 0x008fd2000bf06270 */
[----:B0-----:R-:W-:Y:S05]  /*0140*/  BRA.U !UP0, `(.L_x_0) ;  /* 0x0000001d08d47547 */ /* 0x001fea000b800000 */
[----:B------:R-:W-:-:S13]  /*0150*/  ISETP.GE.AND P0, PT, R9, 0x1, PT ;  /* 0x000000010900780c */ /* 0x000fda0003f06270 */
[----:B------:R-:W-:Y:S05]  /*0160*/  @!P0 BRA `(.L_x_1) ;  /* 0x0000001000d88947 */ /* 0x000fea0003800000 */
[C---:B------:R-:W-:Y:S01]  /*0170*/  LOP3.LUT R8, R9.reuse, 0x7ffffff0, RZ, 0xc0, !PT ;  /* 0x7ffffff009087812 */ /* 0x040fe200078ec0ff */
[----:B------:R-:W-:Y:S01]  /*0180*/  ULOP3.LUT UR7, UR5, 0x7, URZ, 0xc0, !UPT ;  /* 0x0000000705077892 */ /* 0x000fe2000f8ec0ff */
[C---:B------:R-:W-:Y:S01]  /*0190*/  LOP3.LUT R16, R9.reuse, 0xf, RZ, 0xc0, !PT ;  /* 0x0000000f09107812 */ /* 0x040fe200078ec0ff */
[----:B------:R-:W-:Y:S01]  /*01a0*/  ULOP3.LUT UR5, UR5, 0x7ffffff8, URZ, 0xc0, !UPT ;  /* 0x7ffffff805057892 */ /* 0x000fe2000f8ec0ff */
[C---:B------:R-:W-:Y:S01]  /*01b0*/  LOP3.LUT R17, R9.reuse, 0x7, RZ, 0xc0, !PT ;  /* 0x0000000709117812 */ /* 0x040fe200078ec0ff */
[----:B------:R-:W-:Y:S01]  /*01c0*/  IMAD.MOV R10, RZ, RZ, -R8 ;  /* 0x000000ffff0a7224 */ /* 0x000fe200078e0a08 */
[----:B------:R-:W-:Y:S01]  /*01d0*/  LOP3.LUT R9, R9, 0x3, RZ, 0xc0, !PT ;  /* 0x0000000309097812 */ /* 0x000fe200078ec0ff */
[----:B------:R-:W-:-:S08]  /*01e0*/  UMOV UR4, URZ ;  /* 0x000000ff00047c82 */ /* 0x000fd00008000000 */
.L_x_12:
[----:B0-----:R-:W0:Y:S01]  /*01f0*/  LDCU UR11, c[0x0][0x3b4] ;  /* 0x00007680ff0b77ac */ /* 0x001e220008000800 */
[----:B-12---:R-:W1:Y:S01]  /*0200*/  LDC.64 R4, c[0x0][0x3a8] ;  /* 0x0000ea00ff047b82 */ /* 0x006e620000000a00 */
[----:B------:R-:W2:Y:S01]  /*0210*/  LDCU UR6, c[0x0][0x3b8] ;  /* 0x00007700ff0677ac */ /* 0x000ea20008000800 */
[----:B0-----:R-:W-:Y:S01]  /*0220*/  UIMAD UR10, UR4, UR11, URZ ;  /* 0x0000000b040a72a4 */ /* 0x001fe2000f8e02ff */
[----:B--2---:R-:W-:-:S05]  /*0230*/  MOV R11, UR6 ;  /* 0x00000006000b7c02 */ /* 0x004fca0008000f00 */
[----:B------:R-:W-:-:S04]  /*0240*/  VIADD R7, R11, UR10 ;  /* 0x0000000a0b077c36 */ /* 0x000fc80008000000 */
[----:B-1----:R-:W-:-:S06]  /*0250*/  IMAD.WIDE R4, R7, 0x4, R4 ;  /* 0x0000000407047825 */ /* 0x002fcc00078e0204 */
[----:B------:R-:W2:Y:S01]  /*0260*/  LDG.E R5, desc[UR8][R4.64] ;  /* 0x0000000804057981 */ /* 0x000ea2000c1e1900 */
[----:B------:R-:W-:Y:S01]  /*0270*/  BSSY.RECONVERGENT B0, `(.L_x_2) ;  /* 0x000011f000007945 */ /* 0x000fe20003800200 */
[----:B--2--5:R-:W-:-:S13]  /*0280*/  ISETP.NE.AND P0, PT, R2, R5, PT ;  /* 0x000000050200720c */ /* 0x024fda0003f05270 */
[----:B---3--:R-:W-:Y:S05]  /*0290*/  @P0 BRA `(.L_x_3) ;  /* 0x0000001000700947 */ /* 0x008fea0003800000 */
[----:B------:R-:W0:Y:S01]  /*02a0*/  LDCU UR6, c[0x0][0x39c] ;  /* 0x00007380ff0677ac */ /* 0x000e220008000800 */
[----:B------:R-:W-:Y:S01]  /*02b0*/  IMAD.MOV.U32 R4, RZ, RZ, RZ ;  /* 0x000000ffff047224 */ /* 0x000fe200078e00ff */
[----:B0-----:R-:W-:-:S09]  /*02c0*/  UISETP.GE.U32.AND UP0, UPT, UR6, 0x10, UPT ;  /* 0x000000100600788c */ /* 0x001fd2000bf06070 */
[----:B------:R-:W-:Y:S05]  /*02d0*/  BRA.U !UP0, `(.L_x_4) ;  /* 0x0000000108b07547 */ /* 0x000fea000b800000 */
[----:B------:R-:W-:Y:S01]  /*02e0*/  MOV R12, R3 ;  /* 0x00000003000c7202 */ /* 0x000fe20000000f00 */
[----:B------:R-:W-:-:S07]  /*02f0*/  IMAD.MOV.U32 R13, RZ, RZ, R10 ;  /* 0x000000ffff0d7224 */ /* 0x000fce00078e000a */
.L_x_5:
[----:B------:R-:W0:Y:S08]  /*0300*/  LDC.64 R4, c[0x0][0x390] ;  /* 0x0000e400ff047b82 */ /* 0x000e300000000a00 */
[----:B----4-:R-:W1:Y:S01]  /*0310*/  LDC.64 R6, c[0x0][0x380] ;  /* 0x0000e000ff067b82 */ /* 0x010e620000000a00 */
[----:B0-----:R-:W-:-:S05]  /*0320*/  IMAD.WIDE R4, R12, 0x4, R4 ;  /* 0x000000040c047825 */ /* 0x001fca00078e0204 */
[----:B------:R-:W2:Y:S01]  /*0330*/  LDG.E R15, desc[UR8][R4.64] ;  /* 0x00000008040f7981 */ /* 0x000ea2000c1e1900 */
[----:B-1----:R-:W-:-:S05]  /*0340*/  IMAD.WIDE R6, R0, 0x4, R6 ;  /* 0x0000000400067825 */ /* 0x002fca00078e0206 */
[----:B--2---:R0:W-:Y:S04]  /*0350*/  STG.E desc[UR8][R6.64], R15 ;  /* 0x0000000f06007986 */ /* 0x0041e8000c101908 */
[----:B------:R-:W2:Y:S04]  /*0360*/  LDG.E R19, desc[UR8][R4.64+0x4] ;  /* 0x0000040804137981 */ /* 0x000ea8000c1e1900 */
[----:B--2---:R1:W-:Y:S04]  /*0370*/  STG.E desc[UR8][R6.64+0x4], R19 ;  /* 0x0000041306007986 */ /* 0x0043e8000c101908 */
[----:B------:R-:W2:Y:S04]  /*0380*/  LDG.E R21, desc[UR8][R4.64+0x8] ;  /* 0x0000080804157981 */ /* 0x000ea8000c1e1900 */
[----:B--2---:R2:W-:Y:S04]  /*0390*/  STG.E desc[UR8][R6.64+0x8], R21 ;  /* 0x0000081506007986 */ /* 0x0045e8000c101908 */
[----:B------:R-:W3:Y:S04]  /*03a0*/  LDG.E R23, desc[UR8][R4.64+0xc] ;  /* 0x00000c0804177981 */ /* 0x000ee8000c1e1900 */
[----:B---3--:R3:W-:Y:S04]  /*03b0*/  STG.E desc[UR8][R6.64+0xc], R23 ;  /* 0x00000c1706007986 */ /* 0x0087e8000c101908 */
[----:B------:R-:W4:Y:S04]  /*03c0*/  LDG.E R25, desc[UR8][R4.64+0x10] ;  /* 0x0000100804197981 */ /* 0x000f28000c1e1900 */
[----:B----4-:R4:W-:Y:S04]  /*03d0*/  STG.E desc[UR8][R6.64+0x10], R25 ;  /* 0x0000101906007986 */ /* 0x0109e8000c101908 */
[----:B------:R-:W5:Y:S04]  /*03e0*/  LDG.E R27, desc[UR8][R4.64+0x14] ;  /* 0x00001408041b7981 */ /* 0x000f68000c1e1900 */
[----:B-----5:R5:W-:Y:S04]  /*03f0*/  STG.E desc[UR8][R6.64+0x14], R27 ;  /* 0x0000141b06007986 */ /* 0x020be8000c101908 */
[----:B0-----:R-:W2:Y:S04]  /*0400*/  LDG.E R15, desc[UR8][R4.64+0x18] ;  /* 0x00001808040f7981 */ /* 0x001ea8000c1e1900 */
[----:B--2---:R0:W-:Y:S04]  /*0410*/  STG.E desc[UR8][R6.64+0x18], R15 ;  /* 0x0000180f06007986 */ /* 0x0041e8000c101908 */
[----:B-1----:R-:W2:Y:S04]  /*0420*/  LDG.E R19, desc[UR8][R4.64+0x1c] ;  /* 0x00001c0804137981 */ /* 0x002ea8000c1e1900 */
[----:B--2---:R1:W-:Y:S04]  /*0430*/  STG.E desc[UR8][R6.64+0x1c], R19 ;  /* 0x00001c1306007986 */ /* 0x0043e8000c101908 */
[----:B------:R-:W2:Y:S04]  /*0440*/  LDG.E R21, desc[UR8][R4.64+0x20] ;  /* 0x0000200804157981 */ /* 0x000ea8000c1e1900 */
[----:B--2---:R2:W-:Y:S04]  /*0450*/  STG.E desc[UR8][R6.64+0x20], R21 ;  /* 0x0000201506007986 */ /* 0x0045e8000c101908 */
[----:B---3--:R-:W3:Y:S04]  /*0460*/  LDG.E R23, desc[UR8][R4.64+0x24] ;  /* 0x0000240804177981 */ /* 0x008ee8000c1e1900 */
[----:B---3--:R3:W-:Y:S04]  /*0470*/  STG.E desc[UR8][R6.64+0x24], R23 ;  /* 0x0000241706007986 */ /* 0x0087e8000c101908 */
[----:B----4-:R-:W4:Y:S04]  /*0480*/  LDG.E R25, desc[UR8][R4.64+0x28] ;  /* 0x0000280804197981 */ /* 0x010f28000c1e1900 */
[----:B----4-:R4:W-:Y:S04]  /*0490*/  STG.E desc[UR8][R6.64+0x28], R25 ;  /* 0x0000281906007986 */ /* 0x0109e8000c101908 */
[----:B-----5:R-:W5:Y:S04]  /*04a0*/  LDG.E R27, desc[UR8][R4.64+0x2c] ;  /* 0x00002c08041b7981 */ /* 0x020f68000c1e1900 */
[----:B-----5:R4:W-:Y:S04]  /*04b0*/  STG.E desc[UR8][R6.64+0x2c], R27 ;  /* 0x00002c1b06007986 */ /* 0x0209e8000c101908 */
[----:B0-----:R-:W5:Y:S04]  /*04c0*/  LDG.E R15, desc[UR8][R4.64+0x30] ;  /* 0x00003008040f7981 */ /* 0x001f68000c1e1900 */
[----:B-----5:R4:W-:Y:S04]  /*04d0*/  STG.E desc[UR8][R6.64+0x30], R15 ;  /* 0x0000300f06007986 */ /* 0x0209e8000c101908 */
[----:B-1----:R-:W5:Y:S04]  /*04e0*/  LDG.E R19, desc[UR8][R4.64+0x34] ;  /* 0x0000340804137981 */ /* 0x002f68000c1e1900 */
[----:B-----5:R4:W-:Y:S04]  /*04f0*/  STG.E desc[UR8][R6.64+0x34], R19 ;  /* 0x0000341306007986 */ /* 0x0209e8000c101908 */
[----:B--2---:R-:W2:Y:S04]  /*0500*/  LDG.E R21, desc[UR8][R4.64+0x38] ;  /* 0x0000380804157981 */ /* 0x004ea8000c1e1900 */
[----:B--2---:R4:W-:Y:S04]  /*0510*/  STG.E desc[UR8][R6.64+0x38], R21 ;  /* 0x0000381506007986 */ /* 0x0049e8000c101908 */
[----:B---3--:R-:W2:Y:S01]  /*0520*/  LDG.E R23, desc[UR8][R4.64+0x3c] ;  /* 0x00003c0804177981 */ /* 0x008ea2000c1e1900 */
[----:B------:R-:W-:Y:S01]  /*0530*/  VIADD R13, R13, 0x10 ;  /* 0x000000100d0d7836 */ /* 0x000fe20000000000 */
[----:B------:R-:W-:Y:S01]  /*0540*/  IADD3 R0, PT, PT, R0, 0x10, RZ ;  /* 0x0000001000007810 */ /* 0x000fe20007ffe0ff */
[----:B------:R-:W-:-:S03]  /*0550*/  VIADD R12, R12, 0x10 ;  /* 0x000000100c0c7836 */ /* 0x000fc60000000000 */
[----:B------:R-:W-:Y:S01]  /*0560*/  ISETP.NE.AND P0, PT, R13, RZ, PT ;  /* 0x000000ff0d00720c */ /* 0x000fe20003f05270 */
[----:B--2---:R4:W-:-:S12]  /*0570*/  STG.E desc[UR8][R6.64+0x3c], R23 ;  /* 0x00003c1706007986 */ /* 0x0049d8000c101908 */
[----:B------:R-:W-:Y:S05]  /*0580*/  @P0 BRA `(.L_x_5) ;  /* 0xfffffffc005c0947 */ /* 0x000fea000383ffff */
[----:B------:R-:W-:-:S07]  /*0590*/  IMAD.MOV.U32 R4, RZ, RZ, R8 ;  /* 0x000000ffff047224 */ /* 0x000fce00078e0008 */
.L_x_4:
[----:B------:R-:W-:-:S13]  /*05a0*/  ISETP.NE.AND P0, PT, R16, RZ, PT ;  /* 0x000000ff1000720c */ /* 0x000fda0003f05270 */
[----:B------:R-:W-:Y:S05]  /*05b0*/  @!P0 BRA `(.L_x_6) ;  /* 0x00000004000c8947 */ /* 0x000fea0003800000 */
[----:B------:R-:W-:Y:S02]  /*05c0*/  IADD3 R5, PT, PT, R16, -0x1, RZ ;  /* 0xffffffff10057810 */ /* 0x000fe40007ffe0ff */
[----:B------:R-:W-:Y:S02]  /*05d0*/  ISETP.NE.AND P1, PT, R17, RZ, PT ;  /* 0x000000ff1100720c */ /* 0x000fe40003f25270 */
[----:B------:R-:W-:-:S13]  /*05e0*/  ISETP.GE.U32.AND P0, PT, R5, 0x7, PT ;  /* 0x000000070500780c */ /* 0x000fda0003f06070 */
[----:B------:R-:W-:Y:S05]  /*05f0*/  @!P0 BRA `(.L_x_7) ;  /* 0x00000000005c8947 */ /* 0x000fea0003800000 */
[----:B----4-:R-:W0:Y:S01]  /*0600*/  LDC.64 R6, c[0x0][0x390] ;  /* 0x0000e400ff067b82 */ /* 0x010e220000000a00 */
[----:B------:R-:W-:-:S07]  /*0610*/  IMAD.IADD R5, R3, 0x1, R4 ;  /* 0x0000000103057824 */ /* 0x000fce00078e0204 */
[----:B------:R-:W1:Y:S01]  /*0620*/  LDC.64 R12, c[0x0][0x380] ;  /* 0x0000e000ff0c7b82 */ /* 0x000e620000000a00 */
        /* <DEDUP_REMOVED lines=10> */
[----:B------:R-:W3:Y:S04]  /*06d0*/  LDG.E R23, desc[UR8][R6.64+0x10] ;  /* 0x0000100806177981 */ /* 0x000ee8000c1e1900 */
[----:B---3--:R2:W-:Y:S04]  /*06e0*/  STG.E desc[UR8][R12.64+0x10], R23 ;  /* 0x000010170c007986 */ /* 0x0085e8000c101908 */
[----:B------:R-:W3:Y:S04]  /*06f0*/  LDG.E R25, desc[UR8][R6.64+0x14] ;  /* 0x0000140806197981 */ /* 0x000ee8000c1e1900 */
[----:B---3--:R2:W-:Y:S04]  /*0700*/  STG.E desc[UR8][R12.64+0x14], R25 ;  /* 0x000014190c007986 */ /* 0x0085e8000c101908 */
[----:B0-----:R-:W3:Y:S04]  /*0710*/  LDG.E R5, desc[UR8][R6.64+0x18] ;  /* 0x0000180806057981 */ /* 0x001ee8000c1e1900 */
[----:B---3--:R2:W-:Y:S04]  /*0720*/  STG.E desc[UR8][R12.64+0x18], R5 ;  /* 0x000018050c007986 */ /* 0x0085e8000c101908 */
[----:B-1----:R-:W3:Y:S01]  /*0730*/  LDG.E R15, desc[UR8][R6.64+0x1c] ;  /* 0x00001c08060f7981 */ /* 0x002ee2000c1e1900 */
[----:B------:R-:W-:Y:S01]  /*0740*/  VIADD R4, R4, 0x8 ;  /* 0x0000000804047836 */ /* 0x000fe20000000000 */
[----:B------:R-:W-:-:S02]  /*0750*/  IADD3 R0, PT, PT, R0, 0x8, RZ ;  /* 0x0000000800007810 */ /* 0x000fc40007ffe0ff */
[----:B---3--:R2:W-:Y:S05]  /*0760*/  STG.E desc[UR8][R12.64+0x1c], R15 ;  /* 0x00001c0f0c007986 */ /* 0x0085ea000c101908 */
.L_x_7:
[----:B------:R-:W-:Y:S05]  /*0770*/  @!P1 BRA `(.L_x_6) ;  /* 0x00000000009c9947 */ /* 0x000fea0003800000 */
[----:B--2---:R-:W-:-:S05]  /*0780*/  VIADD R5, R17, 0xffffffff ;  /* 0xffffffff11057836 */ /* 0x004fca0000000000 */
[----:B------:R-:W-:-:S13]  /*0790*/  ISETP.GE.U32.AND P0, PT, R5, 0x3, PT ;  /* 0x000000030500780c */ /* 0x000fda0003f06070 */
[----:B----4-:R-:W0:Y:S01]  /*07a0*/  @P0 LDC.64 R6, c[0x0][0x390] ;  /* 0x0000e400ff060b82 */ /* 0x010e220000000a00 */
[----:B------:R-:W-:-:S07]  /*07b0*/  @P0 IMAD.IADD R5, R3, 0x1, R4 ;  /* 0x0000000103050824 */ /* 0x000fce00078e0204 */
[----:B------:R-:W1:Y:S01]  /*07c0*/  @P0 LDC.64 R12, c[0x0][0x380] ;  /* 0x0000e000ff0c0b82 */ /* 0x000e620000000a00 */
[----:B0-----:R-:W-:-:S05]  /*07d0*/  @P0 IMAD.WIDE R6, R5, 0x4, R6 ;  /* 0x0000000405060825 */ /* 0x001fca00078e0206 */
[----:B------:R-:W2:Y:S01]  /*07e0*/  @P0 LDG.E R5, desc[UR8][R6.64] ;  /* 0x0000000806050981 */ /* 0x000ea2000c1e1900 */
[----:B-1----:R-:W-:-:S05]  /*07f0*/  @P0 IMAD.WIDE R12, R0, 0x4, R12 ;  /* 0x00000004000c0825 */ /* 0x002fca00078e020c */
[----:B--2---:R0:W-:Y:S04]  /*0800*/  @P0 STG.E desc[UR8][R12.64], R5 ;  /* 0x000000050c000986 */ /* 0x0041e8000c101908 */
[----:B------:R-:W2:Y:S04]  /*0810*/  @P0 LDG.E R19, desc[UR8][R6.64+0x4] ;  /* 0x0000040806130981 */ /* 0x000ea8000c1e1900 */
[----:B--2---:R0:W-:Y:S04]  /*0820*/  @P0 STG.E desc[UR8][R12.64+0x4], R19 ;  /* 0x000004130c000986 */ /* 0x0041e8000c101908 */
[----:B------:R-:W2:Y:S04]  /*0830*/  @P0 LDG.E R21, desc[UR8][R6.64+0x8] ;  /* 0x0000080806150981 */ /* 0x000ea8000c1e1900 */
[----:B--2---:R0:W-:Y:S04]  /*0840*/  @P0 STG.E desc[UR8][R12.64+0x8], R21 ;  /* 0x000008150c000986 */ /* 0x0041e8000c101908 */
[----:B------:R-:W2:Y:S01]  /*0850*/  @P0 LDG.E R23, desc[UR8][R6.64+0xc] ;  /* 0x00000c0806170981 */ /* 0x000ea2000c1e1900 */
[----:B------:R-:W-:Y:S01]  /*0860*/  ISETP.NE.AND P1, PT, R9, RZ, PT ;  /* 0x000000ff0900720c */ /* 0x000fe20003f25270 */
[----:B------:R-:W-:Y:S01]  /*0870*/  @P0 VIADD R4, R4, 0x4 ;  /* 0x0000000404040836 */ /* 0x000fe20000000000 */
[----:B------:R-:W-:Y:S01]  /*0880*/  MOV R15, R0 ;  /* 0x00000000000f7202 */ /* 0x000fe20000000f00 */
[----:B------:R-:W-:-:S05]  /*0890*/  @P0 VIADD R0, R0, 0x4 ;  /* 0x0000000400000836 */ /* 0x000fca0000000000 */
[----:B------:R-:W-:Y:S01]  /*08a0*/  @P0 MOV R15, R0 ;  /* 0x00000000000f0202 */ /* 0x000fe20000000f00 */
[----:B--2---:R0:W-:Y:S04]  /*08b0*/  @P0 STG.E desc[UR8][R12.64+0xc], R23 ;  /* 0x00000c170c000986 */ /* 0x0041e8000c101908 */
[----:B------:R-:W-:Y:S05]  /*08c0*/  @!P1 BRA `(.L_x_6) ;  /* 0x0000000000489947 */ /* 0x000fea0003800000 */
[----:B------:R-:W1:Y:S01]  /*08d0*/  LDC.64 R6, c[0x0][0x390] ;  /* 0x0000e400ff067b82 */ /* 0x000e620000000a00 */
[----:B0-----:R-:W-:-:S04]  /*08e0*/  IMAD.IADD R5, R3, 0x1, R4 ;  /* 0x0000000103057824 */ /* 0x001fc800078e0204 */
[----:B-1----:R-:W-:-:S03]  /*08f0*/  IMAD.WIDE R4, R5, 0x4, R6 ;  /* 0x0000000405047825 */ /* 0x002fc600078e0206 */
[----:B------:R-:W0:Y:S02]  /*0900*/  LDC.64 R6, c[0x0][0x380] ;  /* 0x0000e000ff067b82 */ /* 0x000e240000000a00 */
[----:B------:R-:W2:Y:S01]  /*0910*/  LDG.E R13, desc[UR8][R4.64] ;  /* 0x00000008040d7981 */ /* 0x000ea2000c1e1900 */
[----:B------:R-:W-:Y:S01]  /*0920*/  ISETP.NE.AND P0, PT, R9, 0x1, PT ;  /* 0x000000010900780c */ /* 0x000fe20003f05270 */
[C---:B------:R-:W-:Y:S02]  /*0930*/  VIADD R0, R15.reuse, 0x1 ;  /* 0x000000010f007836 */ /* 0x040fe40000000000 */
[----:B0-----:R-:W-:-:S05]  /*0940*/  IMAD.WIDE R6, R15, 0x4, R6 ;  /* 0x000000040f067825 */ /* 0x001fca00078e0206 */
[----:B--2---:R1:W-:Y:S05]  /*0950*/  STG.E desc[UR8][R6.64], R13 ;  /* 0x0000000d06007986 */ /* 0x0043ea000c101908 */
[----:B------:R-:W-:Y:S05]  /*0960*/  @!P0 BRA `(.L_x_6) ;  /* 0x0000000000208947 */ /* 0x000fea0003800000 */
[----:B-1----:R-:W2:Y:S01]  /*0970*/  LDG.E R13, desc[UR8][R4.64+0x4] ;  /* 0x00000408040d7981 */ /* 0x002ea2000c1e1900 */
[----:B------:R-:W-:Y:S02]  /*0980*/  ISETP.NE.AND P0, PT, R9, 0x2, PT ;  /* 0x000000020900780c */ /* 0x000fe40003f05270 */
[----:B------:R-:W-:Y:S01]  /*0990*/  IADD3 R0, PT, PT, R15, 0x2, RZ ;  /* 0x000000020f007810 */ /* 0x000fe20007ffe0ff */
[----:B--2---:R3:W-:Y:S10]  /*09a0*/  STG.E desc[UR8][R6.64+0x4], R13 ;  /* 0x0000040d06007986 */ /* 0x0047f4000c101908 */
[----:B------:R-:W-:Y:S05]  /*09b0*/  @!P0 BRA `(.L_x_6) ;  /* 0x00000000000c8947 */ /* 0x000fea0003800000 */
[----:B------:R-:W2:Y:S01]  /*09c0*/  LDG.E R5, desc[UR8][R4.64+0x8] ;  /* 0x0000080804057981 */ /* 0x000ea2000c1e1900 */
[----:B------:R-:W-:-:S03]  /*09d0*/  VIADD R0, R15, 0x3 ;  /* 0x000000030f007836 */ /* 0x000fc60000000000 */
[----:B--2---:R0:W-:Y:S04]  /*09e0*/  STG.E desc[UR8][R6.64+0x8], R5 ;  /* 0x0000080506007986 */ /* 0x0041e8000c101908 */
.L_x_6:
[----:B------:R-:W-:Y:S01]  /*09f0*/  UISETP.GE.U32.AND UP0, UPT, UR11, 0x8, UPT ;  /* 0x000000080b00788c */ /* 0x000fe2000bf06070 */
[----:B01-34-:R-:W-:-:S08]  /*0a00*/  IMAD.MOV.U32 R6, RZ, RZ, RZ ;  /* 0x000000ffff067224 */ /* 0x01bfd000078e00ff */
[----:B------:R-:W-:Y:S05]  /*0a10*/  BRA.U !UP0, `(.L_x_8) ;  /* 0x00000005083c7547 */ /* 0x000fea000b800000 */
[----:B--2---:R-:W0:Y:S01]  /*0a20*/  LDC.64 R4, c[0x0][0x3a8] ;  /* 0x0000ea00ff047b82 */ /* 0x004e220000000a00 */
[----:B------:R-:W-:Y:S01]  /*0a30*/  HFMA2 R12, -RZ, RZ, 0, 0 ;  /* 0x00000000ff0c7431 */ /* 0x000fe200000001ff */
[----:B------:R-:W1:Y:S01]  /*0a40*/  LDCU UR6, c[0x0][0x3b8] ;  /* 0x00007700ff0677ac */ /* 0x000e620008000800 */
[----:B------:R-:W-:-:S05]  /*0a50*/  NOP ;  /* 0x0000000000007918 */ /* 0x000fca0000000000 */
.L_x_9:
[----:B-1----:R-:W-:-:S05]  /*0a60*/  IMAD.U32 R11, RZ, RZ, UR6 ;  /* 0x00000006ff0b7e24 */ /* 0x002fca000f8e00ff */
[----:B------:R-:W-:-:S13]  /*0a70*/  ISETP.NE.AND P0, PT, R12, R11, PT ;  /* 0x0000000b0c00720c */ /* 0x000fda0003f05270 */
[----:B------:R-:W1:Y:S01]  /*0a80*/  @P0 LDC.64 R18, c[0x0][0x3a8] ;  /* 0x0000ea00ff120b82 */ /* 0x000e620000000a00 */
[----:B------:R-:W-:-:S07]  /*0a90*/  @P0 VIADD R7, R12, UR10 ;  /* 0x0000000a0c070c36 */ /* 0x000fce0008000000 */
[----:B---3--:R-:W2:Y:S01]  /*0aa0*/  @P0 LDC.64 R14, c[0x0][0x380] ;  /* 0x0000e000ff0e0b82 */ /* 0x008ea20000000a00 */
[----:B-1----:R-:W-:-:S05]  /*0ab0*/  @P0 IMAD.WIDE.U32 R18, R7, 0x4, R18 ;  /* 0x0000000407120825 */ /* 0x002fca00078e0012 */
[----:B------:R-:W3:Y:S01]  /*0ac0*/  @P0 LDG.E R13, desc[UR8][R18.64] ;  /* 0x00000008120d0981 */ /* 0x000ee2000c1e1900 */
[C---:B------:R-:W-:Y:S02]  /*0ad0*/  IADD3 R6, PT, PT, R12.reuse, 0x1, RZ ;  /* 0x000000010c067810 */ /* 0x040fe40007ffe0ff */
[----:B------:R-:W-:Y:S02]  /*0ae0*/  IADD3 R7, P1, PT, R12, UR10, RZ ;  /* 0x0000000a0c077c10 */ /* 0x000fe4000ff3e0ff */
[----:B------:R-:W-:-:S03]  /*0af0*/  ISETP.NE.AND P2, PT, R6, R11, PT ;  /* 0x0000000b0600720c */ /* 0x000fc60003f45270 */
[----:B------:R-:W-:Y:S01]  /*0b00*/  IMAD.X R20, RZ, RZ, RZ, P1 ;  /* 0x000000ffff147224 */ /* 0x000fe200008e06ff */
[----:B0-----:R-:W-:-:S04]  /*0b10*/  LEA R6, P1, R7, R4, 0x2 ;  /* 0x0000000407067211 */ /* 0x001fc800078210ff */
[----:B------:R-:W-:Y:S01]  /*0b20*/  LEA.HI.X R7, R7, R5, R20, 0x2, P1 ;  /* 0x0000000507077211 */ /* 0x000fe200008f1414 */
[----:B--2---:R-:W-:-:S04]  /*0b30*/  @P0 IMAD.WIDE R20, R0, 0x4, R14 ;  /* 0x0000000400140825 */ /* 0x004fc800078e020e */
[----:B------:R-:W0:Y:S01]  /*0b40*/  @P2 LDC.64 R14, c[0x0][0x380] ;  /* 0x0000e000ff0e2b82 */ /* 0x000e220000000a00 */
[----:B---3--:R1:W-:Y:S04]  /*0b50*/  @P0 STG.E desc[UR8][R20.64], R13 ;  /* 0x0000000d14000986 */ /* 0x0083e8000c101908 */
[----:B------:R-:W2:Y:S01]  /*0b60*/  @P2 LDG.E R23, desc[UR8][R6.64+0x4] ;  /* 0x0000040806172981 */ /* 0x000ea2000c1e1900 */
[----:B------:R-:W-:Y:S01]  /*0b70*/  VIADD R22, R12, 0x2 ;  /* 0x000000020c167836 */ /* 0x000fe20000000000 */
[----:B------:R-:W-:-:S04]  /*0b80*/  @P0 IADD3 R18, PT, PT, R0, 0x1, RZ ;  /* 0x0000000100120810 */ /* 0x000fc80007ffe0ff */
[----:B------:R-:W-:Y:S01]  /*0b90*/  ISETP.NE.AND P1, PT, R22, R11, PT ;  /* 0x0000000b1600720c */ /* 0x000fe20003f25270 */
[----:B------:R-:W-:-:S04]  /*0ba0*/  @P0 IMAD.MOV.U32 R0, RZ, RZ, R18 ;  /* 0x000000ffff000224 */ /* 0x000fc800078e0012 */
[----:B0-----:R-:W-:-:S08]  /*0bb0*/  @P2 IMAD.WIDE R18, R0, 0x4, R14 ;  /* 0x0000000400122825 */ /* 0x001fd000078e020e */
[----:B------:R-:W0:Y:S01]  /*0bc0*/  @P1 LDC.64 R14, c[0x0][0x380] ;  /* 0x0000e000ff0e1b82 */ /* 0x000e220000000a00 */
[----:B--2---:R2:W-:Y:S04]  /*0bd0*/  @P2 STG.E desc[UR8][R18.64], R23 ;  /* 0x0000001712002986 */ /* 0x0045e8000c101908 */
[----:B------:R-:W3:Y:S01]  /*0be0*/  @P1 LDG.E R25, desc[UR8][R6.64+0x8] ;  /* 0x0000080806191981 */ /* 0x000ee2000c1e1900 */
[----:B-1----:R-:W-:Y:S01]  /*0bf0*/  VIADD R20, R12, 0x3 ;  /* 0x000000030c147836 */ /* 0x002fe20000000000 */
[----:B------:R-:W-:-:S04]  /*0c00*/  @P2 IADD3 R13, PT, PT, R0, 0x1, RZ ;  /* 0x00000001000d2810 */ /* 0x000fc80007ffe0ff */
[----:B------:R-:W-:Y:S01]  /*0c10*/  ISETP.NE.AND P0, PT, R20, R11, PT ;  /* 0x0000000b1400720c */ /* 0x000fe20003f05270 */
[----:B------:R-:W-:-:S04]  /*0c20*/  @P2 IMAD.MOV.U32 R0, RZ, RZ, R13 ;  /* 0x000000ffff002224 */ /* 0x000fc800078e000d */
[----:B0-----:R-:W-:-:S08]  /*0c30*/  @P1 IMAD.WIDE R20, R0, 0x4, R14 ;  /* 0x0000000400141825 */ /* 0x001fd000078e020e */
[----:B------:R-:W0:Y:S01]  /*0c40*/  @P0 LDC.64 R14, c[0x0][0x380] ;  /* 0x0000e000ff0e0b82 */ /* 0x000e220000000a00 */
[----:B---3--:R1:W-:Y:S04]  /*0c50*/  @P1 STG.E desc[UR8][R20.64], R25 ;  /* 0x0000001914001986 */ /* 0x0083e8000c101908 */
[----:B------:R-:W3:Y:S01]  /*0c60*/  @P0 LDG.E R13, desc[UR8][R6.64+0xc] ;  /* 0x00000c08060d0981 */ /* 0x000ee2000c1e1900 */
[----:B--2---:R-:W-:Y:S01]  /*0c70*/  VIADD R18, R12, 0x4 ;  /* 0x000000040c127836 */ /* 0x004fe20000000000 */
[----:B------:R-:W-:-:S04]  /*0c80*/  @P1 IADD3 R19, PT, PT, R0, 0x1, RZ ;  /* 0x0000000100131810 */ /* 0x000fc80007ffe0ff */
[----:B------:R-:W-:Y:S01]  /*0c90*/  ISETP.NE.AND P2, PT, R18, R11, PT ;  /* 0x0000000b1200720c */ /* 0x000fe20003f45270 */
[----:B------:R-:W-:-:S04]  /*0ca0*/  @P1 IMAD.MOV.U32 R0, RZ, RZ, R19 ;  /* 0x000000ffff001224 */ /* 0x000fc800078e0013 */
[----:B0-----:R-:W-:-:S08]  /*0cb0*/  @P0 IMAD.WIDE R18, R0, 0x4, R14 ;  /* 0x0000000400120825 */ /* 0x001fd000078e020e */
[----:B------:R-:W0:Y:S01]  /*0cc0*/  @P2 LDC.64 R14, c[0x0][0x380] ;  /* 0x0000e000ff0e2b82 */ /* 0x000e220000000a00 */
[----:B---3--:R2:W-:Y:S04]  /*0cd0*/  @P0 STG.E desc[UR8][R18.64], R13 ;  /* 0x0000000d12000986 */ /* 0x0085e8000c101908 */
        /* <DEDUP_REMOVED lines=24> */
[----:B------:R-:W4:Y:S01]  /*0e60*/  @P2 LDG.E R23, desc[UR8][R6.64+0x1c] ;  /* 0x00001c0806172981 */ /* 0x000f22000c1e1900 */
[----:B--2---:R-:W-:Y:S02]  /*0e70*/  @P0 VIADD R18, R0, 0x1 ;  /* 0x0000000100120836 */ /* 0x004fe40000000000 */
[----:B------:R-:W-:-:S03]  /*0e80*/  VIADD R12, R12, 0x8 ;  /* 0x000000080c0c7836 */ /* 0x000fc60000000000 */
[----:B------:R-:W-:Y:S02]  /*0e90*/  @P0 MOV R0, R18 ;  /* 0x0000001200000202 */ /* 0x000fe40000000f00 */
[----:B------:R-:W-:-:S03]  /*0ea0*/  ISETP.NE.AND P0, PT, R12, UR5, PT ;  /* 0x000000050c007c0c */ /* 0x000fc6000bf05270 */
[----:B0-----:R-:W-:-:S04]  /*0eb0*/  @P2 IMAD.WIDE R20, R0, 0x4, R20 ;  /* 0x0000000400142825 */ /* 0x001fc800078e0214 */
[----:B------:R-:W-:-:S05]  /*0ec0*/  @P2 VIADD R18, R0, 0x1 ;  /* 0x0000000100122836 */ /* 0x000fca0000000000 */
[----:B------:R-:W-:Y:S01]  /*0ed0*/  @P2 MOV R0, R18 ;  /* 0x0000001200002202 */ /* 0x000fe20000000f00 */
[----:B----4-:R3:W-:Y:S01]  /*0ee0*/  @P2 STG.E desc[UR8][R20.64], R23 ;  /* 0x0000001714002986 */ /* 0x0107e2000c101908 */
[----:B------:R-:W-:Y:S05]  /*0ef0*/  @P0 BRA `(.L_x_9) ;  /* 0xfffffff800d80947 */ /* 0x000fea000383ffff */
[----:B------:R-:W-:-:S07]  /*0f00*/  IMAD.U32 R6, RZ, RZ, UR5 ;  /* 0x00000005ff067e24 */ /* 0x000fce000f8e00ff */
.L_x_8:
[----:B------:R-:W-:-:S09]  /*0f10*/  UISETP.NE.AND UP0, UPT, UR7, URZ, UPT ;  /* 0x000000ff0700728c */ /* 0x000fd2000bf05270 */
[----:B------:R-:W-:Y:S05]  /*0f20*/  BRA.U !UP0, `(.L_x_3) ;  /* 0x00000005084c7547 */ /* 0x000fea000b800000 */
[----:B------:R-:W-:-:S04]  /*0f30*/  UIADD3 UR6, UPT, UPT, UR7, -0x1, URZ ;  /* 0xffffffff07067890 */ /* 0x000fc8000fffe0ff */
[----:B------:R-:W-:-:S09]  /*0f40*/  UISETP.GE.U32.AND UP0, UPT, UR6, 0x3, UPT ;  /* 0x000000030600788c */ /* 0x000fd2000bf06070 */
[----:B------:R-:W-:Y:S05]  /*0f50*/  BRA.U !UP0, `(.L_x_10) ;  /* 0x0000000108a07547 */ /* 0x000fea000b800000 */
[----:B------:R-:W-:-:S13]  /*0f60*/  ISETP.NE.AND P1, PT, R6, R11, PT ;  /* 0x0000000b0600720c */ /* 0x000fda0003f25270 */
[----:B--23--:R-:W0:Y:S01]  /*0f70*/  @P1 LDC.64 R14, c[0x0][0x3a8] ;  /* 0x0000ea00ff0e1b82 */ /* 0x00ce220000000a00 */
[----:B------:R-:W-:-:S07]  /*0f80*/  @P1 VIADD R5, R6, UR10 ;  /* 0x0000000a06051c36 */ /* 0x000fce0008000000 */
[----:B------:R-:W1:Y:S01]  /*0f90*/  @P1 LDC.64 R12, c[0x0][0x380] ;  /* 0x0000e000ff0c1b82 */ /* 0x000e620000000a00 */
[----:B0-----:R-:W-:-:S07]  /*0fa0*/  @P1 IMAD.WIDE.U32 R14, R5, 0x4, R14 ;  /* 0x00000004050e1825 */ /* 0x001fce00078e000e */
[----:B------:R-:W0:Y:S01]  /*0fb0*/  LDC.64 R4, c[0x0][0x3a8] ;  /* 0x0000ea00ff047b82 */ /* 0x000e220000000a00 */
[----:B------:R-:W2:Y:S01]  /*0fc0*/  @P1 LDG.E R7, desc[UR8][R14.64] ;  /* 0x000000080e071981 */ /* 0x000ea2000c1e1900 */
[C---:B------:R-:W-:Y:S02]  /*0fd0*/  IADD3 R18, PT, PT, R6.reuse, 0x1, RZ ;  /* 0x0000000106127810 */ /* 0x040fe40007ffe0ff */
[----:B------:R-:W-:Y:S02]  /*0fe0*/  IADD3 R19, P2, PT, R6, UR10, RZ ;  /* 0x0000000a06137c10 */ /* 0x000fe4000ff5e0ff */
[----:B------:R-:W-:-:S03]  /*0ff0*/  ISETP.NE.AND P0, PT, R18, R11, PT ;  /* 0x0000000b1200720c */ /* 0x000fc60003f05270 */
[----:B------:R-:W-:Y:S01]  /*1000*/  IMAD.X R18, RZ, RZ, RZ, P2 ;  /* 0x000000ffff127224 */ /* 0x000fe200010e06ff */
[----:B0-----:R-:W-:-:S04]  /*1010*/  LEA R4, P2, R19, R4, 0x2 ;  /* 0x0000000413047211 */ /* 0x001fc800078410ff */
[----:B------:R-:W-:Y:S01]  /*1020*/  LEA.HI.X R5, R19, R5, R18, 0x2, P2 ;  /* 0x0000000513057211 */ /* 0x000fe200010f1412 */
[----:B-1----:R-:W-:-:S04]  /*1030*/  @P1 IMAD.WIDE R18, R0, 0x4, R12 ;  /* 0x0000000400121825 */ /* 0x002fc800078e020c */
[----:B------:R-:W0:Y:S01]  /*1040*/  @P0 LDC.64 R12, c[0x0][0x380] ;  /* 0x0000e000ff0c0b82 */ /* 0x000e220000000a00 */
[----:B--2---:R1:W-:Y:S04]  /*1050*/  @P1 STG.E desc[UR8][R18.64], R7 ;  /* 0x0000000712001986 */ /* 0x0043e8000c101908 */
        /* <DEDUP_REMOVED lines=17> */
[----:B--2---:R-:W-:Y:S02]  /*1170*/  @P2 VIADD R14, R0, 0x1 ;  /* 0x00000001000e2836 */ /* 0x004fe40000000000 */
[----:B------:R-:W-:-:S03]  /*1180*/  VIADD R6, R6, 0x4 ;  /* 0x0000000406067836 */ /* 0x000fc60000000000 */
[----:B------:R-:W-:-:S05]  /*1190*/  @P2 MOV R0, R14 ;  /* 0x0000000e00002202 */ /* 0x000fca0000000f00 */
[----:B0-----:R-:W-:-:S04]  /*11a0*/  @P1 IMAD.WIDE R18, R0, 0x4, R18 ;  /* 0x0000000400121825 */ /* 0x001fc800078e0212 */
[----:B------:R-:W-:-:S05]  /*11b0*/  @P1 VIADD R14, R0, 0x1 ;  /* 0x00000001000e1836 */ /* 0x000fca0000000000 */
[----:B------:R-:W-:Y:S01]  /*11c0*/  @P1 MOV R0, R14 ;  /* 0x0000000e00001202 */ /* 0x000fe20000000f00 */
[----:B---3--:R1:W-:Y:S06]  /*11d0*/  @P1 STG.E desc[UR8][R18.64], R7 ;  /* 0x0000000712001986 */ /* 0x0083ec000c101908 */
.L_x_10:
[----:B--2---:R-:W0:Y:S02]  /*11e0*/  LDC R5, c[0x0][0x3b4] ;  /* 0x0000ed00ff057b82 */ /* 0x004e240000000800 */
[----:B0-----:R-:W-:-:S13]  /*11f0*/  LOP3.LUT P0, R4, R5, 0x3, RZ, 0xc0, !PT ;  /* 0x0000000305047812 */ /* 0x001fda000780c0ff */
[----:B------:R-:W-:Y:S05]  /*1200*/  @!P0 BRA `(.L_x_3) ;  /* 0x0000000000948947 */ /* 0x000fea0003800000 */
[----:B------:R-:W-:Y:S02]  /*1210*/  ISETP.NE.AND P1, PT, R4, 0x1, PT ;  /* 0x000000010400780c */ /* 0x000fe40003f25270 */
[----:B------:R-:W-:-:S11]  /*1220*/  LOP3.LUT P0, RZ, R5, 0x1, RZ, 0xc0, !PT ;  /* 0x0000000105ff7812 */ /* 0x000fd6000780c0ff */
[----:B------:R-:W-:Y:S05]  /*1230*/  @!P1 BRA `(.L_x_11) ;  /* 0x0000000000609947 */ /* 0x000fea0003800000 */
[----:B------:R-:W-:-:S13]  /*1240*/  ISETP.NE.AND P2, PT, R6, R11, PT ;  /* 0x0000000b0600720c */ /* 0x000fda0003f45270 */
[----:B------:R-:W0:Y:S01]  /*1250*/  @P2 LDC.64 R4, c[0x0][0x3a8] ;  /* 0x0000ea00ff042b82 */ /* 0x000e220000000a00 */
[----:B---3--:R-:W-:-:S07]  /*1260*/  @P2 VIADD R15, R6, UR10 ;  /* 0x0000000a060f2c36 */ /* 0x008fce0008000000 */
[----:B-1----:R-:W1:Y:S01]  /*1270*/  @P2 LDC.64 R12, c[0x0][0x380] ;  /* 0x0000e000ff0c2b82 */ /* 0x002e620000000a00 */
[----:B0-----:R-:W-:-:S05]  /*1280*/  @P2 IMAD.WIDE.U32 R14, R15, 0x4, R4 ;  /* 0x000000040f0e2825 */ /* 0x001fca00078e0004 */
[----:B------:R0:W2:Y:S01]  /*1290*/  @P2 LDG.E R7, desc[UR8][R14.64] ;  /* 0x000000080e072981 */ /* 0x0000a2000c1e1900 */
[----:B------:R-:W-:Y:S01]  /*12a0*/  IADD3 R4, PT, PT, R6, 0x1, RZ ;  /* 0x0000000106047810 */ /* 0x000fe20007ffe0ff */
[----:B-1----:R-:W-:-:S03]  /*12b0*/  @P2 IMAD.WIDE R12, R0, 0x4, R12 ;  /* 0x00000004000c2825 */ /* 0x002fc600078e020c */
[----:B------:R-:W-:-:S13]  /*12c0*/  ISETP.NE.AND P1, PT, R4, R11, PT ;  /* 0x0000000b0400720c */ /* 0x000fda0003f25270 */
[----:B------:R-:W1:Y:S01]  /*12d0*/  @P1 LDC.64 R4, c[0x0][0x3a8] ;  /* 0x0000ea00ff041b82 */ /* 0x000e620000000a00 */
[----:B------:R-:W-:-:S05]  /*12e0*/  @P1 IADD3 R18, P3, PT, R6, UR10, RZ ;  /* 0x0000000a06121c10 */ /* 0x000fca000ff7e0ff */
[----:B------:R-:W-:Y:S02]  /*12f0*/  @P1 IMAD.X R19, RZ, RZ, RZ, P3 ;  /* 0x000000ffff131224 */ /* 0x000fe400018e06ff */
[----:B0-----:R-:W0:Y:S01]  /*1300*/  @P1 LDC.64 R14, c[0x0][0x380] ;  /* 0x0000e000ff0e1b82 */ /* 0x001e220000000a00 */
[----:B-1----:R-:W-:-:S04]  /*1310*/  @P1 LEA R4, P3, R18, R4, 0x2 ;  /* 0x0000000412041211 */ /* 0x002fc800078610ff */
[----:B------:R-:W-:Y:S01]  /*1320*/  @P1 LEA.HI.X R5, R18, R5, R19, 0x2, P3 ;  /* 0x0000000512051211 */ /* 0x000fe200018f1413 */
[----:B--2---:R2:W-:Y:S05]  /*1330*/  @P2 STG.E desc[UR8][R12.64], R7 ;  /* 0x000000070c002986 */ /* 0x0045ea000c101908 */
[----:B------:R-:W3:Y:S01]  /*1340*/  @P1 LDG.E R5, desc[UR8][R4.64+0x4] ;  /* 0x0000040804051981 */ /* 0x000ee2000c1e1900 */
[----:B------:R-:W-:Y:S01]  /*1350*/  @P2 IADD3 R18, PT, PT, R0, 0x1, RZ ;  /* 0x0000000100122810 */ /* 0x000fe20007ffe0ff */
[----:B------:R-:W-:-:S04]  /*1360*/  VIADD R6, R6, 0x2 ;  /* 0x0000000206067836 */ /* 0x000fc80000000000 */
[----:B------:R-:W-:-:S04]  /*1370*/  @P2 IMAD.MOV.U32 R0, RZ, RZ, R18 ;  /* 0x000000ffff002224 */ /* 0x000fc800078e0012 */
[C---:B0-----:R-:W-:Y:S01]  /*1380*/  @P1 IMAD.WIDE R14, R0.reuse, 0x4, R14 ;  /* 0x00000004000e1825 */ /* 0x041fe200078e020e */
[----:B------:R-:W-:-:S04]  /*1390*/  @P1 IADD3 R18, PT, PT, R0, 0x1, RZ ;  /* 0x0000000100121810 */ /* 0x000fc80007ffe0ff */
[----:B------:R-:W-:Y:S01]  /*13a0*/  @P1 MOV R0, R18 ;  /* 0x0000001200001202 */ /* 0x000fe20000000f00 */
[----:B---3--:R2:W-:Y:S06]  /*13b0*/  @P1 STG.E desc[UR8][R14.64], R5 ;  /* 0x000000050e001986 */ /* 0x0085ec000c101908 */
.L_x_11:
[----:B------:R-:W-:-:S13]  /*13c0*/  ISETP.EQ.OR P0, PT, R6, R11, !P0 ;  /* 0x0000000b0600720c */ /* 0x000fda0004702670 */
[----:B------:R-:W-:Y:S05]  /*13d0*/  @P0 BRA `(.L_x_3) ;  /* 0x0000000000200947 */ /* 0x000fea0003800000 */
[----:B--2---:R-:W0:Y:S01]  /*13e0*/  LDC.64 R4, c[0x0][0x3a8] ;  /* 0x0000ea00ff047b82 */ /* 0x004e220000000a00 */
[----:B-1----:R-:W-:-:S04]  /*13f0*/  VIADD R7, R6, UR10 ;  /* 0x0000000a06077c36 */ /* 0x002fc80008000000 */
[----:B0-----:R-:W-:-:S03]  /*1400*/  IMAD.WIDE.U32 R4, R7, 0x4, R4 ;  /* 0x0000000407047825 */ /* 0x001fc600078e0004 */
[----:B------:R-:W0:Y:S03]  /*1410*/  LDC.64 R6, c[0x0][0x380] ;  /* 0x0000e000ff067b82 */ /* 0x000e260000000a00 */
[----:B------:R-:W2:Y:S01]  /*1420*/  LDG.E R5, desc[UR8][R4.64] ;  /* 0x0000000804057981 */ /* 0x000ea2000c1e1900 */
[C---:B0-----:R-:W-:Y:S01]  /*1430*/  IMAD.WIDE R6, R0.reuse, 0x4, R6 ;  /* 0x0000000400067825 */ /* 0x041fe200078e0206 */
[----:B------:R-:W-:-:S04]  /*1440*/  IADD3 R0, PT, PT, R0, 0x1, RZ ;  /* 0x0000000100007810 */ /* 0x000fc80007ffe0ff */
[----:B--2---:R0:W-:Y:S03]  /*1450*/  STG.E desc[UR8][R6.64], R5 ;  /* 0x0000000506007986 */ /* 0x0041e6000c101908 */
.L_x_3:
[----:B------:R-:W-:Y:S05]  /*1460*/  BSYNC.RECONVERGENT B0 ;  /* 0x0000000000007941 */ /* 0x000fea0003800200 */
.L_x_2:
[----:B------:R-:W4:Y:S01]  /*1470*/  LDC R4, c[0x0][0x3b0] ;  /* 0x0000ec00ff047b82 */ /* 0x000f220000000800 */
[----:B------:R-:W-:-:S06]  /*1480*/  UIADD3 UR6, UPT, UPT, UR4, 0x1, URZ ;  /* 0x0000000104067890 */ /* 0x000fcc000fffe0ff */
[----:B----4-:R-:W-:-:S13]  /*1490*/  ISETP.NE.AND P0, PT, R4, UR6, PT ;  /* 0x0000000604007c0c */ /* 0x010fda000bf05270 */
[----:B------:R-:W-:Y:S05]  /*14a0*/  @!P0 EXIT ;  /* 0x000000000000894d */ /* 0x000fea0003800000 */
[----:B------:R-:W-:Y:S01]  /*14b0*/  UMOV UR4, UR6 ;  /* 0x0000000600047c82 */ /* 0x000fe20008000000 */
[----:B------:R-:W-:Y:S05]  /*14c0*/  BRA `(.L_x_12) ;  /* 0xffffffec00487947 */ /* 0x000fea000383ffff */
.L_x_1:
[----:B------:R-:W-:Y:S02]  /*14d0*/  ULOP3.LUT UR11, UR5, 0x7, URZ, 0xc0, !UPT ;  /* 0x00000007050b7892 */ /* 0x000fe4000f8ec0ff */
[----:B------:R-:W-:Y:S02]  /*14e0*/  ULOP3.LUT UR7, UR5, 0x3, URZ, 0xc0, !UPT ;  /* 0x0000000305077892 */ /* 0x000fe4000f8ec0ff */
[----:B------:R-:W-:Y:S02]  /*14f0*/  UIADD3 UR4, UPT, UPT, UR11, -0x1, URZ ;  /* 0xffffffff0b047890 */ /* 0x000fe4000fffe0ff */
[----:B------:R-:W-:Y:S02]  /*1500*/  ULOP3.LUT UR6, UR5, 0x7ffffff8, URZ, 0xc0, !UPT ;  /* 0x7ffffff805067892 */ /* 0x000fe4000f8ec0ff */
[----:B------:R-:W-:-:S03]  /*1510*/  UISETP.GE.U32.AND UP0, UPT, UR4, 0x3, UPT ;  /* 0x000000030400788c */ /* 0x000fc6000bf06070 */
[----:B------:R-:W-:-:S08]  /*1520*/  UMOV UR4, URZ ;  /* 0x000000ff00047c82 */ /* 0x000fd00008000000 */
.L_x_19:
[----:B0-----:R-:W0:Y:S01]  /*1530*/  LDCU UR12, c[0x0][0x3b4] ;  /* 0x00007680ff0c77ac */ /* 0x001e220008000800 */
[----:B-1----:R-:W1:Y:S01]  /*1540*/  LDC.64 R4, c[0x0][0x3a8] ;  /* 0x0000ea00ff047b82 */ /* 0x002e620000000a00 */
[----:B------:R-:W2:Y:S01]  /*1550*/  LDCU UR5, c[0x0][0x3b8] ;  /* 0x00007700ff0577ac */ /* 0x000ea20008000800 */
[----:B0-----:R-:W-:Y:S01]  /*1560*/  UIMAD UR10, UR4, UR12, URZ ;  /* 0x0000000c040a72a4 */ /* 0x001fe2000f8e02ff */
[----:B--2---:R-:W-:-:S05]  /*1570*/  IMAD.U32 R3, RZ, RZ, UR5 ;  /* 0x00000005ff037e24 */ /* 0x004fca000f8e00ff */
[----:B---3--:R-:W-:-:S05]  /*1580*/  IADD3 R7, PT, PT, R3, UR10, RZ ;  /* 0x0000000a03077c10 */ /* 0x008fca000fffe0ff */
[----:B-1----:R-:W-:-:S06]  /*1590*/  IMAD.WIDE R4, R7, 0x4, R4 ;  /* 0x0000000407047825 */ /* 0x002fcc00078e0204 */
[----:B------:R-:W2:Y:S01]  /*15a0*/  LDG.E R5, desc[UR8][R4.64] ;  /* 0x0000000804057981 */ /* 0x000ea2000c1e1900 */
[----:B------:R-:W-:Y:S01]  /*15b0*/  BSSY.RECONVERGENT B0, `(.L_x_13) ;  /* 0x00000a8000007945 */ /* 0x000fe20003800200 */
[----:B--2--5:R-:W-:-:S13]  /*15c0*/  ISETP.NE.AND P0, PT, R2, R5, PT ;  /* 0x000000050200720c */ /* 0x024fda0003f05270 */
[----:B------:R-:W-:Y:S05]  /*15d0*/  @P0 BRA `(.L_x_14) ;  /* 0x0000000800940947 */ /* 0x000fea0003800000 */
[----:B------:R-:W-:Y:S01]  /*15e0*/  UISETP.GE.U32.AND UP1, UPT, UR12, 0x8, UPT ;  /* 0x000000080c00788c */ /* 0x000fe2000bf26070 */
[----:B------:R-:W-:-:S08]  /*15f0*/  IMAD.MOV.U32 R4, RZ, RZ, RZ ;  /* 0x000000ffff047224 */ /* 0x000fd000078e00ff */
[----:B------:R-:W-:Y:S05]  /*1600*/  BRA.U !UP1, `(.L_x_15) ;  /* 0x00000005093c7547 */ /* 0x000fea000b800000 */
[----:B------:R-:W0:Y:S01]  /*1610*/  LDC.64 R4, c[0x0][0x3a8] ;  /* 0x0000ea00ff047b82 */ /* 0x000e220000000a00 */
[----:B------:R-:W-:Y:S01]  /*1620*/  HFMA2 R6, -RZ, RZ, 0, 0 ;  /* 0x00000000ff067431 */ /* 0x000fe200000001ff */
[----:B------:R-:W1:Y:S01]  /*1630*/  LDCU UR5, c[0x0][0x3b8] ;  /* 0x00007700ff0577ac */ /* 0x000e620008000800 */
[----:B------:R-:W-:-:S05]  /*1640*/  NOP ;  /* 0x0000000000007918 */ /* 0x000fca0000000000 */
.L_x_16:
[----:B-1----:R-:W-:-:S05]  /*1650*/  IMAD.U32 R3, RZ, RZ, UR5 ;  /* 0x00000005ff037e24 */ /* 0x002fca000f8e00ff */
[----:B------:R-:W-:-:S13]  /*1660*/  ISETP.NE.AND P0, PT, R6, R3, PT ;  /* 0x000000030600720c */ /* 0x000fda0003f05270 */
[----:B---3--:R-:W1:Y:S01]  /*1670*/  @P0 LDC.64 R10, c[0x0][0x3a8] ;  /* 0x0000ea00ff0a0b82 */ /* 0x008e620000000a00 */
[----:B------:R-:W-:-:S07]  /*1680*/  @P0 IADD3 R7, PT, PT, R6, UR10, RZ ;  /* 0x0000000a06070c10 */ /* 0x000fce000fffe0ff */
[----:B------:R-:W2:Y:S01]  /*1690*/  @P0 LDC.64 R12, c[0x0][0x380] ;  /* 0x0000e000ff0c0b82 */ /* 0x000ea20000000a00 */
[----:B-1----:R-:W-:-:S05]  /*16a0*/  @P0 IMAD.WIDE.U32 R10, R7, 0x4, R10 ;  /* 0x00000004070a0825 */ /* 0x002fca00078e000a */
[----:B------:R1:W3:Y:S01]  /*16b0*/  @P0 LDG.E R7, desc[UR8][R10.64] ;  /* 0x000000080a070981 */ /* 0x0002e2000c1e1900 */
[C---:B------:R-:W-:Y:S01]  /*16c0*/  VIADD R8, R6.reuse, 0x1 ;  /* 0x0000000106087836 */ /* 0x040fe20000000000 */
[----:B------:R-:W-:Y:S01]  /*16d0*/  IADD3 R9, P1, PT, R6, UR10, RZ ;  /* 0x0000000a06097c10 */ /* 0x000fe2000ff3e0ff */
[----:B--2---:R-:W-:-:S03]  /*16e0*/  @P0 IMAD.WIDE R12, R0, 0x4, R12 ;  /* 0x00000004000c0825 */ /* 0x004fc600078e020c */
[----:B------:R-:W-:Y:S02]  /*16f0*/  ISETP.NE.AND P2, PT, R8, R3, PT ;  /* 0x000000030800720c */ /* 0x000fe40003f45270 */
[----:B------:R-:W-:Y:S02]  /*1700*/  IADD3.X R14, PT, PT, RZ, RZ, RZ, P1, !PT ;  /* 0x000000ffff0e7210 */ /* 0x000fe40000ffe4ff */
[----:B0-----:R-:W-:-:S04]  /*1710*/  LEA R8, P1, R9, R4, 0x2 ;  /* 0x0000000409087211 */ /* 0x001fc800078210ff */
[----:B------:R-:W-:-:S05]  /*1720*/  LEA.HI.X R9, R9, R5, R14, 0x2, P1 ;  /* 0x0000000509097211 */ /* 0x000fca00008f140e */
[----:B-1----:R-:W0:Y:S01]  /*1730*/  @P2 LDC.64 R10, c[0x0][0x380] ;  /* 0x0000e000ff0a2b82 */ /* 0x002e220000000a00 */
        /* <DEDUP_REMOVED lines=10> */
[----:B-1----:R-:W-:Y:S01]  /*17e0*/  IADD3 R12, PT, PT, R6, 0x3, RZ ;  /* 0x00000003060c7810 */ /* 0x002fe20007ffe0ff */
[----:B------:R-:W-:-:S03]  /*17f0*/  @P2 VIADD R7, R0, 0x1 ;  /* 0x0000000100072836 */ /* 0x000fc60000000000 */
[----:B------:R-:W-:Y:S02]  /*1800*/  ISETP.NE.AND P0, PT, R12, R3, PT ;  /* 0x000000030c00720c */ /* 0x000fe40003f05270 */
[----:B------:R-:W-:-:S05]  /*1810*/  @P2 MOV R0, R7 ;  /* 0x0000000700002202 */ /* 0x000fca0000000f00 */
[----:B0-----:R-:W-:-:S06]  /*1820*/  @P1 IMAD.WIDE R14, R0, 0x4, R14 ;  /* 0x00000004000e1825 */ /* 0x001fcc00078e020e */
        /* <DEDUP_REMOVED lines=34> */
[----:B------:R-:W4:Y:S01]  /*1a50*/  @P2 LDG.E R17, desc[UR8][R8.64+0x1c] ;  /* 0x00001c0808112981 */ /* 0x000f22000c1e1900 */
[----:B--2---:R-:W-:Y:S02]  /*1a60*/  @P0 VIADD R14, R0, 0x1 ;  /* 0x00000001000e0836 */ /* 0x004fe40000000000 */
[----:B------:R-:W-:-:S03]  /*1a70*/  VIADD R6, R6, 0x8 ;  /* 0x0000000806067836 */ /* 0x000fc60000000000 */
[----:B------:R-:W-:Y:S02]  /*1a80*/  @P0 MOV R0, R14 ;  /* 0x0000000e00000202 */ /* 0x000fe40000000f00 */
[----:B------:R-:W-:Y:S02]  /*1a90*/  ISETP.NE.AND P0, PT, R6, UR6, PT ;  /* 0x0000000606007c0c */ /* 0x000fe4000bf05270 */
[C---:B------:R-:W-:Y:S01]  /*1aa0*/  @P2 IADD3 R14, PT, PT, R0.reuse, 0x1, RZ ;  /* 0x00000001000e2810 */ /* 0x040fe20007ffe0ff */
[----:B0-----:R-:W-:-:S04]  /*1ab0*/  @P2 IMAD.WIDE R10, R0, 0x4, R10 ;  /* 0x00000004000a2825 */ /* 0x001fc800078e020a */
[----:B------:R-:W-:Y:S01]  /*1ac0*/  @P2 IMAD.MOV.U32 R0, RZ, RZ, R14 ;  /* 0x000000ffff002224 */ /* 0x000fe200078e000e */
[----:B----4-:R3:W-:Y:S05]  /*1ad0*/  @P2 STG.E desc[UR8][R10.64], R17 ;  /* 0x000000110a002986 */ /* 0x0107ea000c101908 */
[----:B------:R-:W-:Y:S05]  /*1ae0*/  @P0 BRA `(.L_x_16) ;  /* 0xfffffff800d80947 */ /* 0x000fea000383ffff */
[----:B------:R-:W-:-:S07]  /*1af0*/  MOV R4, UR6 ;  /* 0x0000000600047c02 */ /* 0x000fce0008000f00 */
.L_x_15:
[----:B------:R-:W-:-:S09]  /*1b00*/  UISETP.NE.AND UP1, UPT, UR11, URZ, UPT ;  /* 0x000000ff0b00728c */ /* 0x000fd2000bf25270 */
[----:B------:R-:W-:Y:S05]  /*1b10*/  BRA.U !UP1, `(.L_x_14) ;  /* 0x0000000509447547 */ /* 0x000fea000b800000 */
[----:B------:R-:W-:Y:S01]  /*1b20*/  UISETP.NE.AND UP1, UPT, UR7, URZ, UPT ;  /* 0x000000ff0700728c */ /* 0x000fe2000bf25270 */
[----:B------:R-:W-:Y:S10]  /*1b30*/  BRA.U !UP0, `(.L_x_17) ;  /* 0x0000000108a07547 */ /* 0x000ff4000b800000 */
[----:B------:R-:W-:Y:S01]  /*1b40*/  ISETP.NE.AND P1, PT, R4, R3, PT ;  /* 0x000000030400720c */ /* 0x000fe20003f25270 */
[----:B------:R-:W0:-:S12]  /*1b50*/  LDC.64 R14, c[0x0][0x3a8] ;  /* 0x0000ea00ff0e7b82 */ /* 0x000e180000000a00 */
[----:B------:R-:W1:Y:S01]  /*1b60*/  @P1 LDC.64 R8, c[0x0][0x3a8] ;  /* 0x0000ea00ff081b82 */ /* 0x000e620000000a00 */
[----:B------:R-:W-:-:S07]  /*1b70*/  @P1 VIADD R5, R4, UR10 ;  /* 0x0000000a04051c36 */ /* 0x000fce0008000000 */
[----:B---3--:R-:W2:Y:S01]  /*1b80*/  @P1 LDC.64 R10, c[0x0][0x380] ;  /* 0x0000e000ff0a1b82 */ /* 0x008ea20000000a00 */
[----:B-1----:R-:W-:-:S05]  /*1b90*/  @P1 IMAD.WIDE.U32 R8, R5, 0x4, R8 ;  /* 0x0000000405081825 */ /* 0x002fca00078e0008 */
[----:B------:R1:W3:Y:S01]  /*1ba0*/  @P1 LDG.E R5, desc[UR8][R8.64] ;  /* 0x0000000808051981 */ /* 0x0002e2000c1e1900 */
[C---:B------:R-:W-:Y:S02]  /*1bb0*/  IADD3 R6, PT, PT, R4.reuse, 0x1, RZ ;  /* 0x0000000104067810 */ /* 0x040fe40007ffe0ff */
[----:B------:R-:W-:Y:S01]  /*1bc0*/  IADD3 R7, P2, PT, R4, UR10, RZ ;  /* 0x0000000a04077c10 */ /* 0x000fe2000ff5e0ff */
[----:B--2---:R-:W-:Y:S01]  /*1bd0*/  @P1 IMAD.WIDE R10, R0, 0x4, R10 ;  /* 0x00000004000a1825 */ /* 0x004fe200078e020a */
[----:B------:R-:W-:-:S03]  /*1be0*/  ISETP.NE.AND P0, PT, R6, R3, PT ;  /* 0x000000030600720c */ /* 0x000fc60003f05270 */
[----:B------:R-:W-:Y:S01]  /*1bf0*/  IMAD.X R12, RZ, RZ, RZ, P2 ;  /* 0x000000ffff0c7224 */ /* 0x000fe200010e06ff */
[----:B0-----:R-:W-:-:S04]  /*1c00*/  LEA R6, P2, R7, R14, 0x2 ;  /* 0x0000000e07067211 */ /* 0x001fc800078410ff */
[----:B------:R-:W-:-:S05]  /*1c10*/  LEA.HI.X R7, R7, R15, R12, 0x2, P2 ;  /* 0x0000000f07077211 */ /* 0x000fca00010f140c */
[----:B-1----:R-:W0:Y:S01]  /*1c20*/  @P0 LDC.64 R8, c[0x0][0x380] ;  /* 0x0000e000ff080b82 */ /* 0x002e220000000a00 */
[----:B---3--:R1:W-:Y:S04]  /*1c30*/  @P1 STG.E desc[UR8][R10.64], R5 ;  /* 0x000000050a001986 */ /* 0x0083e8000c101908 */
[----:B------:R-:W2:Y:S01]  /*1c40*/  @P0 LDG.E R15, desc[UR8][R6.64+0x4] ;  /* 0x00000408060f0981 */ /* 0x000ea2000c1e1900 */
[----:B------:R-:W-:Y:S01]  /*1c50*/  IADD3 R12, PT, PT, R4, 0x2, RZ ;  /* 0x00000002040c7810 */ /* 0x000fe20007ffe0ff */
[----:B------:R-:W-:-:S03]  /*1c60*/  @P1 VIADD R13, R0, 0x1 ;  /* 0x00000001000d1836 */ /* 0x000fc60000000000 */
[----:B------:R-:W-:Y:S02]  /*1c70*/  ISETP.NE.AND P2, PT, R12, R3, PT ;  /* 0x000000030c00720c */ /* 0x000fe40003f45270 */
[----:B------:R-:W-:-:S05]  /*1c80*/  @P1 MOV R0, R13 ;  /* 0x0000000d00001202 */ /* 0x000fca0000000f00 */
[----:B0-----:R-:W-:-:S06]  /*1c90*/  @P0 IMAD.WIDE R8, R0, 0x4, R8 ;  /* 0x0000000400080825 */ /* 0x001fcc00078e0208 */
        /* <DEDUP_REMOVED lines=11> */
[----:B--2---:R-:W-:Y:S01]  /*1d50*/  @P2 IADD3 R8, PT, PT, R0, 0x1, RZ ;  /* 0x0000000100082810 */ /* 0x004fe20007ffe0ff */
[----:B------:R-:W-:-:S04]  /*1d60*/  VIADD R4, R4, 0x4 ;  /* 0x0000000404047836 */ /* 0x000fc80000000000 */
[----:B------:R-:W-:-:S04]  /*1d70*/  @P2 IMAD.MOV.U32 R0, RZ, RZ, R8 ;  /* 0x000000ffff002224 */ /* 0x000fc800078e0008 */
[C---:B0-----:R-:W-:Y:S01]  /*1d80*/  @P1 IMAD.WIDE R10, R0.reuse, 0x4, R10 ;  /* 0x00000004000a1825 */ /* 0x041fe200078e020a */
[----:B------:R-:W-:-:S04]  /*1d90*/  @P1 IADD3 R8, PT, PT, R0, 0x1, RZ ;  /* 0x0000000100081810 */ /* 0x000fc80007ffe0ff */
[----:B------:R-:W-:Y:S01]  /*1da0*/  @P1 MOV R0, R8 ;  /* 0x0000000800001202 */ /* 0x000fe20000000f00 */
[----:B---3--:R1:W-:Y:S06]  /*1db0*/  @P1 STG.E desc[UR8][R10.64], R5 ;  /* 0x000000050a001986 */ /* 0x0083ec000c101908 */
.L_x_17:
[----:B------:R-:W-:Y:S05]  /*1dc0*/  BRA.U !UP1, `(.L_x_14) ;  /* 0x0000000109987547 */ /* 0x000fea000b800000 */
[----:B-1----:R-:W0:Y:S01]  /*1dd0*/  LDC R5, c[0x0][0x3b4] ;  /* 0x0000ed00ff057b82 */ /* 0x002e220000000800 */
[----:B------:R-:W-:Y:S01]  /*1de0*/  UISETP.NE.AND UP1, UPT, UR7, 0x1, UPT ;  /* 0x000000010700788c */ /* 0x000fe2000bf25270 */
[----:B0-----:R-:W-:-:S08]  /*1df0*/  LOP3.LUT P0, RZ, R5, 0x1, RZ, 0xc0, !PT ;  /* 0x0000000105ff7812 */ /* 0x001fd0000780c0ff */
[----:B------:R-:W-:Y:S05]  /*1e00*/  BRA.U !UP1, `(.L_x_18) ;  /* 0x0000000109607547 */ /* 0x000fea000b800000 */
[----:B------:R-:W-:-:S13]  /*1e10*/  ISETP.NE.AND P2, PT, R4, R3, PT ;  /* 0x000000030400720c */ /* 0x000fda0003f45270 */
[----:B---3--:R-:W0:Y:S01]  /*1e20*/  @P2 LDC.64 R6, c[0x0][0x3a8] ;  /* 0x0000ea00ff062b82 */ /* 0x008e220000000a00 */
[----:B------:R-:W-:-:S04]  /*1e30*/  @P2 VIADD R5, R4, UR10 ;  /* 0x0000000a04052c36 */ /* 0x000fc80008000000 */
[----:B0-----:R-:W-:-:S05]  /*1e40*/  @P2 IMAD.WIDE.U32 R6, R5, 0x4, R6 ;  /* 0x0000000405062825 */ /* 0x001fca00078e0006 */
[----:B------:R0:W2:Y:S01]  /*1e50*/  @P2 LDG.E R5, desc[UR8][R6.64] ;  /* 0x0000000806052981 */ /* 0x0000a2000c1e1900 */
[----:B------:R-:W-:-:S04]  /*1e60*/  IADD3 R8, PT, PT, R4, 0x1, RZ ;  /* 0x0000000104087810 */ /* 0x000fc80007ffe0ff */
[----:B------:R-:W-:Y:S02]  /*1e70*/  ISETP.NE.AND P1, PT, R8, R3, PT ;  /* 0x000000030800720c */ /* 0x000fe40003f25270 */
[----:B------:R-:W1:Y:S11]  /*1e80*/  @P2 LDC.64 R8, c[0x0][0x380] ;  /* 0x0000e000ff082b82 */ /* 0x000e760000000a00 */
[----:B------:R-:W3:Y:S01]  /*1e90*/  @P1 LDC.64 R14, c[0x0][0x3a8] ;  /* 0x0000ea00ff0e1b82 */ /* 0x000ee20000000a00 */
[----:B------:R-:W-:-:S05]  /*1ea0*/  @P1 IADD3 R11, P3, PT, R4, UR10, RZ ;  /* 0x0000000a040b1c10 */ /* 0x000fca000ff7e0ff */
[----:B------:R-:W-:Y:S02]  /*1eb0*/  @P1 IMAD.X R12, RZ, RZ, RZ, P3 ;  /* 0x000000ffff0c1224 */ /* 0x000fe400018e06ff */
[----:B0-----:R-:W0:Y:S01]  /*1ec0*/  @P1 LDC.64 R6, c[0x0][0x380] ;  /* 0x0000e000ff061b82 */ /* 0x001e220000000a00 */
[----:B-1----:R-:W-:Y:S01]  /*1ed0*/  @P2 IMAD.WIDE R8, R0, 0x4, R8 ;  /* 0x0000000400082825 */ /* 0x002fe200078e0208 */
[----:B---3--:R-:W-:-:S04]  /*1ee0*/  @P1 LEA R10, P3, R11, R14, 0x2 ;  /* 0x0000000e0b0a1211 */ /* 0x008fc800078610ff */
[----:B------:R-:W-:Y:S01]  /*1ef0*/  @P1 LEA.HI.X R11, R11, R15, R12, 0x2, P3 ;  /* 0x0000000f0b0b1211 */ /* 0x000fe200018f140c */
[----:B--2---:R1:W-:Y:S05]  /*1f00*/  @P2 STG.E desc[UR8][R8.64], R5 ;  /* 0x0000000508002986 */ /* 0x0043ea000c101908 */
[----:B------:R-:W2:Y:S01]  /*1f10*/  @P1 LDG.E R11, desc[UR8][R10.64+0x4] ;  /* 0x000004080a0b1981 */ /* 0x000ea2000c1e1900 */
[----:B------:R-:W-:Y:S01]  /*1f20*/  @P2 IADD3 R12, PT, PT, R0, 0x1, RZ ;  /* 0x00000001000c2810 */ /* 0x000fe20007ffe0ff */
[----:B------:R-:W-:-:S04]  /*1f30*/  VIADD R4, R4, 0x2 ;  /* 0x0000000204047836 */ /* 0x000fc80000000000 */
[----:B------:R-:W-:-:S04]  /*1f40*/  @P2 IMAD.MOV.U32 R0, RZ, RZ, R12 ;  /* 0x000000ffff002224 */ /* 0x000fc800078e000c */
[C---:B0-----:R-:W-:Y:S01]  /*1f50*/  @P1 IMAD.WIDE R6, R0.reuse, 0x4, R6 ;  /* 0x0000000400061825 */ /* 0x041fe200078e0206 */
[----:B------:R-:W-:-:S04]  /*1f60*/  @P1 IADD3 R12, PT, PT, R0, 0x1, RZ ;  /* 0x00000001000c1810 */ /* 0x000fc80007ffe0ff */
[----:B------:R-:W-:Y:S01]  /*1f70*/  @P1 MOV R0, R12 ;  /* 0x0000000c00001202 */ /* 0x000fe20000000f00 */
[----:B--2---:R1:W-:Y:S06]  /*1f80*/  @P1 STG.E desc[UR8][R6.64], R11 ;  /* 0x0000000b06001986 */ /* 0x0043ec000c101908 */
.L_x_18:
[----:B------:R-:W-:-:S13]  /*1f90*/  ISETP.EQ.OR P0, PT, R4, R3, !P0 ;  /* 0x000000030400720c */ /* 0x000fda0004702670 */
[----:B------:R-:W-:Y:S05]  /*1fa0*/  @P0 BRA `(.L_x_14) ;  /* 0x0000000000200947 */ /* 0x000fea0003800000 */
[----:B-1-3--:R-:W0:Y:S01]  /*1fb0*/  LDC.64 R6, c[0x0][0x3a8] ;  /* 0x0000ea00ff067b82 */ /* 0x00ae220000000a00 */
[----:B------:R-:W-:-:S04]  /*1fc0*/  VIADD R5, R4, UR10 ;  /* 0x0000000a04057c36 */ /* 0x000fc80008000000 */
[----:B0-----:R-:W-:-:S03]  /*1fd0*/  IMAD.WIDE.U32 R4, R5, 0x4, R6 ;  /* 0x0000000405047825 */ /* 0x001fc600078e0006 */
[----:B------:R-:W0:Y:S03]  /*1fe0*/  LDC.64 R6, c[0x0][0x380] ;  /* 0x0000e000ff067b82 */ /* 0x000e260000000a00 */
[----:B------:R-:W2:Y:S01]  /*1ff0*/  LDG.E R5, desc[UR8][R4.64] ;  /* 0x0000000804057981 */ /* 0x000ea2000c1e1900 */
[C---:B0-----:R-:W-:Y:S01]  /*2000*/  IMAD.WIDE R6, R0.reuse, 0x4, R6 ;  /* 0x0000000400067825 */ /* 0x041fe200078e0206 */
[----:B------:R-:W-:-:S04]  /*2010*/  IADD3 R0, PT, PT, R0, 0x1, RZ ;  /* 0x0000000100007810 */ /* 0x000fc80007ffe0ff */
[----:B--2---:R0:W-:Y:S03]  /*2020*/  STG.E desc[UR8][R6.64], R5 ;  /* 0x0000000506007986 */ /* 0x0041e6000c101908 */
.L_x_14:
[----:B------:R-:W-:Y:S05]  /*2030*/  BSYNC.RECONVERGENT B0 ;  /* 0x0000000000007941 */ /* 0x000fea0003800200 */
.L_x_13:
[----:B------:R-:W2:Y:S01]  /*2040*/  LDC R3, c[0x0][0x3b0] ;  /* 0x0000ec00ff037b82 */ /* 0x000ea20000000800 */
[----:B------:R-:W-:-:S06]  /*2050*/  UIADD3 UR5, UPT, UPT, UR4, 0x1, URZ ;  /* 0x0000000104057890 */ /* 0x000fcc000fffe0ff */
[----:B--2---:R-:W-:-:S13]  /*2060*/  ISETP.NE.AND P0, PT, R3, UR5, PT ;  /* 0x0000000503007c0c */ /* 0x004fda000bf05270 */
[----:B------:R-:W-:Y:S05]  /*2070*/  @!P0 EXIT ;  /* 0x000000000000894d */ /* 0x000fea0003800000 */
[----:B------:R-:W-:Y:S01]  /*2080*/  UMOV UR4, UR5 ;  /* 0x0000000500047c82 */ /* 0x000fe20008000000 */
[----:B------:R-:W-:Y:S05]  /*2090*/  BRA `(.L_x_19) ;  /* 0xfffffff400247947 */ /* 0x000fea000383ffff */
.L_x_0:
[----:B------:R-:W-:-:S13]  /*20a0*/  ISETP.GE.AND P0, PT, R9, 0x1, PT ;  /* 0x000000010900780c */ /* 0x000fda0003f06270 */
[----:B------:R-:W-:Y:S05]  /*20b0*/  @!P0 EXIT ;  /* 0x000000000000894d */ /* 0x000fea0003800000 */
[C---:B------:R-:W-:Y:S01]  /*20c0*/  LOP3.LUT R12, R9.reuse, 0xf, RZ, 0xc0, !PT ;  /* 0x0000000f090c7812 */ /* 0x040fe200078ec0ff */
[----:B------:R-:W-:Y:S01]  /*20d0*/  UMOV UR4, URZ ;  /* 0x000000ff00047c82 */ /* 0x000fe20008000000 */
[----:B------:R-:W-:-:S03]  /*20e0*/  LOP3.LUT R13, R9, 0x7, RZ, 0xc0, !PT ;  /* 0x00000007090d7812 */ /* 0x000fc600078ec0ff */
[----:B------:R-:W-:Y:S01]  /*20f0*/  VIADD R4, R12, 0xffffffff ;  /* 0xffffffff0c047836 */ /* 0x000fe20000000000 */
[----:B------:R-:W-:-:S04]  /*2100*/  IADD3 R5, PT, PT, R13, -0x1, RZ ;  /* 0xffffffff0d057810 */ /* 0x000fc80007ffe0ff */
[----:B------:R-:W-:Y:S02]  /*2110*/  ISETP.GE.U32.AND P0, PT, R4, 0x7, PT ;  /* 0x000000070400780c */ /* 0x000fe40003f06070 */
[----:B------:R-:W-:Y:S02]  /*2120*/  ISETP.GE.U32.AND P1, PT, R5, 0x3, PT ;  /* 0x000000030500780c */ /* 0x000fe40003f26070 */
[C---:B------:R-:W-:Y:S02]  /*2130*/  LOP3.LUT R4, R9.reuse, 0x7ffffff0, RZ, 0xc0, !PT ;  /* 0x7ffffff009047812 */ /* 0x040fe400078ec0ff */
[----:B------:R-:W-:-:S09]  /*2140*/  LOP3.LUT R5, R9, 0x3, RZ, 0xc0, !PT ;  /* 0x0000000309057812 */ /* 0x000fd200078ec0ff */
.L_x_25:
[----:B01-34-:R-:W0:Y:S08]  /*2150*/  LDC R9, c[0x0][0x3b4] ;  /* 0x0000ed00ff097b82 */ /* 0x01be300000000800 */
[----:B------:R-:W0:Y:S08]  /*2160*/  LDC R8, c[0x0][0x3b8] ;  /* 0x0000ee00ff087b82 */ /* 0x000e300000000800 */
[----:B--2---:R-:W1:Y:S01]  /*2170*/  LDC.64 R6, c[0x0][0x3a8] ;  /* 0x0000ea00ff067b82 */ /* 0x004e620000000a00 */
[----:B0-----:R-:W-:-:S04]  /*2180*/  IMAD R9, R9, UR4, R8 ;  /* 0x0000000409097c24 */ /* 0x001fc8000f8e0208 */
[----:B-1----:R-:W-:-:S06]  /*2190*/  IMAD.WIDE R6, R9, 0x4, R6 ;  /* 0x0000000409067825 */ /* 0x002fcc00078e0206 */
[----:B------:R-:W2:Y:S01]  /*21a0*/  LDG.E R7, desc[UR8][R6.64] ;  /* 0x0000000806077981 */ /* 0x000ea2000c1e1900 */
[----:B------:R-:W-:Y:S01]  /*21b0*/  BSSY.RECONVERGENT B0, `(.L_x_20) ;  /* 0x0000073000007945 */ /* 0x000fe20003800200 */
[----:B--2--5:R-:W-:-:S13]  /*21c0*/  ISETP.NE.AND P2, PT, R2, R7, PT ;  /* 0x000000070200720c */ /* 0x024fda0003f45270 */
[----:B------:R-:W-:Y:S05]  /*21d0*/  @P2 BRA `(.L_x_21) ;  /* 0x0000000400c02947 */ /* 0x000fea0003800000 */
[----:B------:R-:W0:Y:S01]  /*21e0*/  LDCU UR5, c[0x0][0x39c] ;  /* 0x00007380ff0577ac */ /* 0x000e220008000800 */
[----:B------:R-:W-:Y:S01]  /*21f0*/  IMAD.MOV.U32 R6, RZ, RZ, RZ ;  /* 0x000000ffff067224 */ /* 0x000fe200078e00ff */
[----:B0-----:R-:W-:-:S09]  /*2200*/  UISETP.GE.U32.AND UP0, UPT, UR5, 0x10, UPT ;  /* 0x000000100500788c */ /* 0x001fd2000bf06070 */
[----:B------:R-:W-:Y:S05]  /*2210*/  BRA.U !UP0, `(.L_x_22) ;  /* 0x0000000108ac7547 */ /* 0x000fea000b800000 */
[----:B------:R-:W-:-:S05]  /*2220*/  UMOV UR5, URZ ;  /* 0x000000ff00057c82 */ /* 0x000fca0008000000 */
.L_x_23:
[----:B------:R-:W0:Y:S01]  /*2230*/  LDC.64 R6, c[0x0][0x390] ;  /* 0x0000e400ff067b82 */ /* 0x000e220000000a00 */
[----:B----4-:R-:W-:-:S05]  /*2240*/  IADD3 R9, PT, PT, R3, UR5, RZ ;  /* 0x0000000503097c10 */ /* 0x010fca000fffe0ff */
[----:B0-----:R-:W-:Y:S02]  /*2250*/  IMAD.WIDE R6, R9, 0x4, R6 ;  /* 0x0000000409067825 */ /* 0x001fe400078e0206 */
[----:B------:R-:W0:Y:S03]  /*2260*/  LDC.64 R8, c[0x0][0x380] ;  /* 0x0000e000ff087b82 */ /* 0x000e260000000a00 */
[----:B------:R-:W2:Y:S01]  /*2270*/  LDG.E R11, desc[UR8][R6.64] ;  /* 0x00000008060b7981 */ /* 0x000ea2000c1e1900 */
[----:B0-----:R-:W-:-:S05]  /*2280*/  IMAD.WIDE R8, R0, 0x4, R8 ;  /* 0x0000000400087825 */ /* 0x001fca00078e0208 */
        /* <DEDUP_REMOVED lines=30> */
[----:B------:R-:W-:Y:S01]  /*2470*/  UIADD3 UR5, UPT, UPT, UR5, 0x10, URZ ;  /* 0x0000001005057890 */ /* 0x000fe2000fffe0ff */
[----:B------:R-:W-:-:S05]  /*2480*/  VIADD R0, R0, 0x10 ;  /* 0x0000001000007836 */ /* 0x000fca0000000000 */
[----:B------:R-:W-:Y:S01]  /*2490*/  ISETP.NE.AND P2, PT, R4, UR5, PT ;  /* 0x0000000504007c0c */ /* 0x000fe2000bf45270 */
[----:B--2---:R4:W-:-:S12]  /*24a0*/  STG.E desc[UR8][R8.64+0x3c], R19 ;  /* 0x00003c1308007986 */ /* 0x0049d8000c101908 */
[----:B------:R-:W-:Y:S05]  /*24b0*/  @P2 BRA `(.L_x_23) ;  /* 0xfffffffc005c2947 */ /* 0x000fea000383ffff */
[----:B------:R-:W-:-:S07]  /*24c0*/  MOV R6, R4 ;  /* 0x0000000400067202 */ /* 0x000fce0000000f00 */
.L_x_22:
[----:B------:R-:W-:-:S13]  /*24d0*/  ISETP.NE.AND P2, PT, R12, RZ, PT ;  /* 0x000000ff0c00720c */ /* 0x000fda0003f45270 */
[----:B------:R-:W-:Y:S05]  /*24e0*/  @!P2 BRA `(.L_x_21) ;  /* 0x0000000000fca947 */ /* 0x000fea0003800000 */
[----:B------:R-:W-:Y:S01]  /*24f0*/  ISETP.NE.AND P2, PT, R13, RZ, PT ;  /* 0x000000ff0d00720c */ /* 0x000fe20003f45270 */
[----:B------:R-:W-:-:S12]  /*2500*/  @!P0 BRA `(.L_x_24) ;  /* 0x00000000005c8947 */ /* 0x000fd80003800000 */
        /* <DEDUP_REMOVED lines=20> */
[----:B------:R-:W-:Y:S01]  /*2650*/  IADD3 R6, PT, PT, R6, 0x8, RZ ;  /* 0x0000000806067810 */ /* 0x000fe20007ffe0ff */
[----:B------:R-:W-:-:S02]  /*2660*/  VIADD R0, R0, 0x8 ;  /* 0x0000000800007836 */ /* 0x000fc40000000000 */
[----:B---3--:R2:W-:Y:S05]  /*2670*/  STG.E desc[UR8][R10.64+0x1c], R15 ;  /* 0x00001c0f0a007986 */ /* 0x0085ea000c101908 */
.L_x_24:
[----:B------:R-:W-:Y:S05]  /*2680*/  @!P2 BRA `(.L_x_21) ;  /* 0x000000000094a947 */ /* 0x000fea0003800000 */
[----:B----4-:R-:W0:Y:S01]  /*2690*/  @P1 LDC.64 R8, c[0x0][0x390] ;  /* 0x0000e400ff081b82 */ /* 0x010e220000000a00 */
[----:B--2---:R-:W-:-:S07]  /*26a0*/  @P1 IADD3 R7, PT, PT, R3, R6, RZ ;  /* 0x0000000603071210 */ /* 0x004fce0007ffe0ff */
        /* <DEDUP_REMOVED lines=11> */
[----:B------:R-:W-:Y:S01]  /*2760*/  IMAD.MOV.U32 R15, RZ, RZ, R0 ;  /* 0x000000ffff0f7224 */ /* 0x000fe200078e0000 */
[----:B------:R-:W-:Y:S01]  /*2770*/  @P1 IADD3 R0, PT, PT, R0, 0x4, RZ ;  /* 0x0000000400001810 */ /* 0x000fe20007ffe0ff */
[----:B------:R-:W-:-:S03]  /*2780*/  @P1 VIADD R6, R6, 0x4 ;  /* 0x0000000406061836 */ /* 0x000fc60000000000 */
[----:B------:R-:W-:Y:S01]  /*2790*/  @P1 MOV R15, R0 ;  /* 0x00000000000f1202 */ /* 0x000fe20000000f00 */
[----:B--2---:R0:W-:Y:S06]  /*27a0*/  @P1 STG.E desc[UR8][R10.64+0xc], R21 ;  /* 0x00000c150a001986 */ /* 0x0041ec000c101908 */
[----:B------:R-:W-:Y:S05]  /*27b0*/  @!P2 BRA `(.L_x_21) ;  /* 0x000000000048a947 */ /* 0x000fea0003800000 */
[----:B------:R-:W1:Y:S01]  /*27c0*/  LDC.64 R8, c[0x0][0x390] ;  /* 0x0000e400ff087b82 */ /* 0x000e620000000a00 */
[----:B0-----:R-:W-:-:S04]  /*27d0*/  IMAD.IADD R7, R3, 0x1, R6 ;  /* 0x0000000103077824 */ /* 0x001fc800078e0206 */
[----:B-1----:R-:W-:-:S03]  /*27e0*/  IMAD.WIDE R6, R7, 0x4, R8 ;  /* 0x0000000407067825 */ /* 0x002fc600078e0208 */
[----:B------:R-:W0:Y:S02]  /*27f0*/  LDC.64 R8, c[0x0][0x380] ;  /* 0x0000e000ff087b82 */ /* 0x000e240000000a00 */
[----:B------:R-:W2:Y:S01]  /*2800*/  LDG.E R11, desc[UR8][R6.64] ;  /* 0x00000008060b7981 */ /* 0x000ea2000c1e1900 */
[----:B------:R-:W-:Y:S02]  /*2810*/  ISETP.NE.AND P2, PT, R5, 0x1, PT ;  /* 0x000000010500780c */ /* 0x000fe40003f45270 */
[C---:B------:R-:W-:Y:S01]  /*2820*/  IADD3 R0, PT, PT, R15.reuse, 0x1, RZ ;  /* 0x000000010f007810 */ /* 0x040fe20007ffe0ff */
[----:B0-----:R-:W-:-:S05]  /*2830*/  IMAD.WIDE R8, R15, 0x4, R8 ;  /* 0x000000040f087825 */ /* 0x001fca00078e0208 */
[----:B--2---:R1:W-:Y:S05]  /*2840*/  STG.E desc[UR8][R8.64], R11 ;  /* 0x0000000b08007986 */ /* 0x0043ea000c101908 */
[----:B------:R-:W-:Y:S05]  /*2850*/  @!P2 BRA `(.L_x_21) ;  /* 0x000000000020a947 */ /* 0x000fea0003800000 */
[----:B-1----:R-:W2:Y:S01]  /*2860*/  LDG.E R11, desc[UR8][R6.64+0x4] ;  /* 0x00000408060b7981 */ /* 0x002ea2000c1e1900 */
[----:B------:R-:W-:Y:S01]  /*2870*/  ISETP.NE.AND P2, PT, R5, 0x2, PT ;  /* 0x000000020500780c */ /* 0x000fe20003f45270 */
[----:B------:R-:W-:Y:S02]  /*2880*/  VIADD R0, R15, 0x2 ;  /* 0x000000020f007836 */ /* 0x000fe40000000000 */
[----:B--2---:R3:W-:Y:S10]  /*2890*/  STG.E desc[UR8][R8.64+0x4], R11 ;  /* 0x0000040b08007986 */ /* 0x0047f4000c101908 */
[----:B------:R-:W-:Y:S05]  /*28a0*/  @!P2 BRA `(.L_x_21) ;  /* 0x00000000000ca947 */ /* 0x000fea0003800000 */
[----:B------:R-:W2:Y:S01]  /*28b0*/  LDG.E R7, desc[UR8][R6.64+0x8] ;  /* 0x0000080806077981 */ /* 0x000ea2000c1e1900 */
[----:B------:R-:W-:-:S03]  /*28c0*/  IADD3 R0, PT, PT, R15, 0x3, RZ ;  /* 0x000000030f007810 */ /* 0x000fc60007ffe0ff */
[----:B--2---:R0:W-:Y:S04]  /*28d0*/  STG.E desc[UR8][R8.64+0x8], R7 ;  /* 0x0000080708007986 */ /* 0x0041e8000c101908 */
.L_x_21:
[----:B------:R-:W-:Y:S05]  /*28e0*/  BSYNC.RECONVERGENT B0 ;  /* 0x0000000000007941 */ /* 0x000fea0003800200 */
.L_x_20:
[----:B------:R-:W5:Y:S01]  /*28f0*/  LDC R6, c[0x0][0x3b0] ;  /* 0x0000ec00ff067b82 */ /* 0x000f620000000800 */
[----:B------:R-:W-:-:S06]  /*2900*/  UIADD3 UR5, UPT, UPT, UR4, 0x1, URZ ;  /* 0x0000000104057890 */ /* 0x000fcc000fffe0ff */
[----:B-----5:R-:W-:-:S13]  /*2910*/  ISETP.NE.AND P2, PT, R6, UR5, PT ;  /* 0x0000000506007c0c */ /* 0x020fda000bf45270 */
[----:B------:R-:W-:Y:S05]  /*2920*/  @!P2 EXIT ;  /* 0x000000000000a94d */ /* 0x000fea0003800000 */
[----:B------:R-:W-:Y:S01]  /*2930*/  UMOV UR4, UR5 ;  /* 0x0000000500047c82 */ /* 0x000fe20008000000 */
[----:B------:R-:W-:Y:S05]  /*2940*/  BRA `(.L_x_25) ;  /* 0xfffffff800007947 */ /* 0x000fea000383ffff */
.L_x_26:
[----:B------:R-:W-:-:S00]  /*2950*/  BRA `(.L_x_26) ;  /* 0xfffffffc00fc7947 */ /* 0x000fc0000383ffff */
[----:B------:R-:W-:-:S00]  /*2960*/  NOP ;  /* 0x0000000000007918 */ /* 0x000fc00000000000 */
        /* <DEDUP_REMOVED lines=9> */
.L_x_27:


//--------------------- .nv.shared.reserved.0     --------------------------
	.section	.nv.shared.reserved.0,"aw",@nobits
	.weak		__nv_reservedSMEM_offset_0_alias
	.size		__nv_reservedSMEM_offset_0_alias, 0, 64
	.other		__nv_reservedSMEM_offset_0_alias,@"STO_CUDA_RESERVED_SHARED STV_DEFAULT"
__nv_reservedSMEM_offset_0_alias:
	.zero		0
	.zero		64


//--------------------- .nv.constant0._Z17gpu_get_join_dataPiiS_iiiS_iii --------------------------
	.section	.nv.constant0._Z17gpu_get_join_dataPiiS_iiiS_iii,"a",@progbits
	.sectionflags	@""
	.align	4
.nv.constant0._Z17gpu_get_join_dataPiiS_iiiS_iii:
	.zero		956


//--------------------- SYMBOLS --------------------------

	.type		.nv.reservedSmem.offset0,@object
	.size		.nv.reservedSmem.offset0,0x4
